	.headerflags	@"EF_CUDA_TEXMODE_UNIFIED EF_CUDA_64BIT_ADDRESS EF_CUDA_SM86 EF_CUDA_VIRTUAL_SM(EF_CUDA_SM86)"
	.elftype	@"ET_EXEC"


//--------------------- .nv.info                  --------------------------
	.section	.nv.info,"",@"SHT_CUDA_INFO"
	.align	4


	//----- nvinfo : EIATTR_REGCOUNT
	.align		4
        /*0000*/ 	.byte	0x04, 0x2f
        /*0002*/ 	.short	(.L_1 - .L_0)
	.align		4
.L_0:
        /*0004*/ 	.word	index@(triton_bmm)
        /*0008*/ 	.word	0x00000050


	//----- nvinfo : EIATTR_MAX_STACK_SIZE
	.align		4
.L_1:
        /*000c*/ 	.byte	0x04, 0x23
        /*000e*/ 	.short	(.L_3 - .L_2)
	.align		4
.L_2:
        /*0010*/ 	.word	index@(triton_bmm)
        /*0014*/ 	.word	0x00000000


	//----- nvinfo : EIATTR_MIN_STACK_SIZE
	.align		4
.L_3:
        /*0018*/ 	.byte	0x04, 0x12
        /*001a*/ 	.short	(.L_5 - .L_4)
	.align		4
.L_4:
        /*001c*/ 	.word	index@(triton_bmm)
        /*0020*/ 	.word	0x00000000


	//----- nvinfo : EIATTR_FRAME_SIZE
	.align		4
.L_5:
        /*0024*/ 	.byte	0x04, 0x11
        /*0026*/ 	.short	(.L_7 - .L_6)
	.align		4
.L_6:
        /*0028*/ 	.word	index@(triton_bmm)
        /*002c*/ 	.word	0x00000000
.L_7:


//--------------------- .nv.info.triton_bmm       --------------------------
	.section	.nv.info.triton_bmm,"",@"SHT_CUDA_INFO"
	.align	4


	//----- nvinfo : EIATTR_CUDA_API_VERSION
	.align		4
        /*0000*/ 	.byte	0x04, 0x37
        /*0002*/ 	.short	(.L_9 - .L_8)
.L_8:
        /*0004*/ 	.word	0x0000007b


	//----- nvinfo : EIATTR_SW2861232_WAR
	.align		4
.L_9:
        /*0008*/ 	.byte	0x01, 0x35
	.zero		2


	//----- nvinfo : EIATTR_PARAM_CBANK
	.align		4
        /*000c*/ 	.byte	0x04, 0x0a
        /*000e*/ 	.short	(.L_11 - .L_10)
	.align		4
.L_10:
        /*0010*/ 	.word	index@(.nv.constant0.triton_bmm)
        /*0014*/ 	.short	0x0160
        /*0016*/ 	.short	0x0018


	//----- nvinfo : EIATTR_CBANK_PARAM_SIZE
	.align		4
.L_11:
        /*0018*/ 	.byte	0x03, 0x19
        /*001a*/ 	.short	0x0018


	//----- nvinfo : EIATTR_KPARAM_INFO
	.align		4
        /*001c*/ 	.byte	0x04, 0x17
        /*001e*/ 	.short	(.L_13 - .L_12)
.L_12:
        /*0020*/ 	.word	0x00000000
        /*0024*/ 	.short	0x0002
        /*0026*/ 	.short	0x0010
        /*0028*/ 	.byte	0x00, 0xf0, 0x21, 0x00


	//----- nvinfo : EIATTR_KPARAM_INFO
	.align		4
.L_13:
        /*002c*/ 	.byte	0x04, 0x17
        /*002e*/ 	.short	(.L_15 - .L_14)
.L_14:
        /*0030*/ 	.word	0x00000000
        /*0034*/ 	.short	0x0001
        /*0036*/ 	.short	0x0008
        /*0038*/ 	.byte	0x00, 0xf0, 0x21, 0x00


	//----- nvinfo : EIATTR_KPARAM_INFO
	.align		4
.L_15:
        /*003c*/ 	.byte	0x04, 0x17
        /*003e*/ 	.short	(.L_17 - .L_16)
.L_16:
        /*0040*/ 	.word	0x00000000
        /*0044*/ 	.short	0x0000
        /*0046*/ 	.short	0x0000
        /*0048*/ 	.byte	0x00, 0xf0, 0x21, 0x00


	//----- nvinfo : EIATTR_MAXREG_COUNT
	.align		4
.L_17:
        /*004c*/ 	.byte	0x03, 0x1b
        /*004e*/ 	.short	0x00ff


	//----- nvinfo : EIATTR_EXIT_INSTR_OFFSETS
	.align		4
        /*0050*/ 	.byte	0x04, 0x1c
        /*0052*/ 	.short	(.L_19 - .L_18)


	//   ....[0]....
.L_18:
        /*0054*/ 	.word	0x00002400


	//   ....[1]....
        /*0058*/ 	.word	0x00002430


	//----- nvinfo : EIATTR_MAX_THREADS
	.align		4
.L_19:
        /*005c*/ 	.byte	0x04, 0x05
        /*005e*/ 	.short	(.L_21 - .L_20)
.L_20:
        /*0060*/ 	.word	0x00000020
        /*0064*/ 	.word	0x00000001
        /*0068*/ 	.word	0x00000001
.L_21:


//--------------------- .nv.rel.action            --------------------------
	.section	.nv.rel.action,"",@"SHT_CUDA_RELOCINFO"
	.align	8
	.sectionentsize	8
        /*0000*/ 	.byte	0x73, 0x00, 0x00, 0x00, 0x00, 0x00, 0x00, 0x00, 0x00, 0x00, 0x00, 0x11, 0x25, 0x00, 0x05, 0x36


//--------------------- .nv.constant0.triton_bmm  --------------------------
	.section	.nv.constant0.triton_bmm,"a",@progbits
	.align	4
.nv.constant0.triton_bmm:
	.zero		376


//--------------------- .text.triton_bmm          --------------------------
	.section	.text.triton_bmm,"ax",@progbits
	.sectionflags	@"SHF_BARRIERS=1"
	.sectioninfo	@"SHI_REGISTERS=80"
	.align	128
        .global         triton_bmm
        .type           triton_bmm,@function
        .size           triton_bmm,(.L_x_3 - triton_bmm)
        .other          triton_bmm,@"STO_CUDA_ENTRY STV_DEFAULT"
triton_bmm:
.text.triton_bmm:
[----:B------:R-:W-:-:S02]  /*0000*/  MOV R1, c[0x0][0x28] ;  /* 0x00000a0000017a02 */ /* 0x000fc40000000f00 */
[----:B------:R-:W1:Y:S01]  /*0010*/  S2R R0, SR_CTAID.X ;  /* 0x0000000000007919 */ /* 0x000e620000002500 */
[----:B------:R-:W-:Y:S01]  /*0020*/  MOV R23, 0x4 ;  /* 0x0000000400177802 */ /* 0x000fe20000000f00 */
[----:B------:R-:W-:Y:S01]  /*0030*/  ULDC.64 UR8, c[0x0][0x118] ;  /* 0x0000460000087ab9 */ /* 0x000fe20000000a00 */
[----:B------:R-:W-:Y:S01]  /*0040*/  MOV R48, 0x1 ;  /* 0x0000000100307802 */ /* 0x000fe20000000f00 */
[----:B------:R-:W2:Y:S01]  /*0050*/  S2R R52, SR_TID.X ;  /* 0x0000000000347919 */ /* 0x000ea20000002100 */
[----:B------:R-:W-:Y:S01]  /*0060*/  CS2R R60, SRZ ;  /* 0x00000000003c7805 */ /* 0x000fe2000001ff00 */
[----:B------:R-:W-:Y:S02]  /*0070*/  UMOV UR6, 0x1000 ;  /* 0x0000100000067882 */ /* 0x000fe40000000000 */
[----:B------:R-:W3:Y:S01]  /*0080*/  S2R R36, SR_CTAID.Y ;  /* 0x0000000000247919 */ /* 0x000ee20000002600 */
[----:B------:R-:W-:Y:S02]  /*0090*/  UMOV UR4, URZ ;  /* 0x0000003f00047c82 */ /* 0x000fe40008000000 */
[----:B------:R-:W-:-:S02]  /*00a0*/  UPLOP3.LUT UP0, UPT, UPT, UPT, UPT, 0x80, 0x0 ;  /* 0x000000000000789c */ /* 0x000fc40003f0f070 */
[----:B------:R-:W-:Y:S01]  /*00b0*/  UMOV UR5, URZ ;  /* 0x0000003f00057c82 */ /* 0x000fe20008000000 */
[----:B-1----:R-:W-:-:S04]  /*00c0*/  SHF.R.S32.HI R3, RZ, 0x1f, R0 ;  /* 0x0000001fff037819 */ /* 0x002fc80000011400 */
[-C--:B------:R-:W-:Y:S02]  /*00d0*/  LEA.HI R3, R3, R0.reuse, RZ, 0x3 ;  /* 0x0000000003037211 */ /* 0x080fe400078f18ff */
[----:B--2---:R-:W-:Y:S02]  /*00e0*/  SHF.L.U32 R43, R52, 0x1, RZ ;  /* 0x00000001342b7819 */ /* 0x004fe400000006ff */
[----:B------:R-:W-:Y:S02]  /*00f0*/  LOP3.LUT R5, R3, 0xfffffff8, RZ, 0xc0, !PT ;  /* 0xfffffff803057812 */ /* 0x000fe400078ec0ff */
[----:B------:R-:W-:Y:S02]  /*0100*/  LOP3.LUT R38, R43, 0x3e, RZ, 0xc0, !PT ;  /* 0x0000003e2b267812 */ /* 0x000fe400078ec0ff */
[C---:B------:R-:W-:Y:S02]  /*0110*/  IADD3 R2, -R5.reuse, 0x1, RZ ;  /* 0x0000000105027810 */ /* 0x040fe40007ffe1ff */
[----:B------:R-:W-:-:S02]  /*0120*/  IADD3 R5, -R5, R0, RZ ;  /* 0x0000000005057210 */ /* 0x000fc40007ffe1ff */
[----:B------:R-:W-:Y:S02]  /*0130*/  IMNMX R4, R2, 0x8, PT ;  /* 0x0000000802047817 */ /* 0x000fe40003800200 */
[----:B------:R-:W-:Y:S02]  /*0140*/  IABS R9, R5 ;  /* 0x0000000500097213 */ /* 0x000fe40000000000 */
[-C--:B------:R-:W-:Y:S02]  /*0150*/  IABS R8, R4.reuse ;  /* 0x0000000400087213 */ /* 0x080fe40000000000 */
[-C--:B------:R-:W-:Y:S02]  /*0160*/  IABS R10, R4.reuse ;  /* 0x00000004000a7213 */ /* 0x080fe40000000000 */
[----:B------:R-:W1:Y:S01]  /*0170*/  I2F.RP R6, R8 ;  /* 0x0000000800067306 */ /* 0x000e620000209400 */
[----:B------:R-:W-:Y:S02]  /*0180*/  LOP3.LUT R5, R5, R4, RZ, 0x3c, !PT ;  /* 0x0000000405057212 */ /* 0x000fe400078e3cff */
[----:B------:R-:W-:-:S02]  /*0190*/  SHF.L.U32 R38, R38, 0x2, RZ ;  /* 0x0000000226267819 */ /* 0x000fc400000006ff */
[----:B------:R-:W-:Y:S02]  /*01a0*/  ISETP.GE.AND P2, PT, R5, RZ, PT ;  /* 0x000000ff0500720c */ /* 0x000fe40003f46270 */
[----:B------:R-:W-:Y:S01]  /*01b0*/  LOP3.LUT R5, RZ, R4, RZ, 0x33, !PT ;  /* 0x00000004ff057212 */ /* 0x000fe200078e33ff */
[----:B-1----:R-:W1:Y:S02]  /*01c0*/  MUFU.RCP R6, R6 ;  /* 0x0000000600067308 */ /* 0x002e640000001000 */
[----:B-1----:R-:W-:-:S06]  /*01d0*/  IADD3 R2, R6, 0xffffffe, RZ ;  /* 0x0ffffffe06027810 */ /* 0x002fcc0007ffe0ff */
[----:B------:R1:W2:Y:S02]  /*01e0*/  F2I.FTZ.U32.TRUNC.NTZ R3, R2 ;  /* 0x0000000200037305 */ /* 0x0002a4000021f000 */
[----:B-1----:R-:W-:Y:S02]  /*01f0*/  MOV R2, RZ ;  /* 0x000000ff00027202 */ /* 0x002fe40000000f00 */
[----:B--2---:R-:W-:-:S05]  /*0200*/  IADD3 R7, RZ, -R3, RZ ;  /* 0x80000003ff077210 */ /* 0x004fca0007ffe0ff */
[----:B------:R-:W-:-:S04]  /*0210*/  IMAD R7, R7, R8, RZ ;  /* 0x0000000807077224 */ /* 0x000fc800078e02ff */
[----:B------:R-:W-:Y:S01]  /*0220*/  IMAD.HI.U32 R6, R3, R7, R2 ;  /* 0x0000000703067227 */ /* 0x000fe200078e0002 */
[----:B------:R-:W-:-:S05]  /*0230*/  IADD3 R7, RZ, -R10, RZ ;  /* 0x8000000aff077210 */ /* 0x000fca0007ffe0ff */
[----:B------:R-:W-:-:S04]  /*0240*/  IMAD.HI.U32 R6, R6, R9, RZ ;  /* 0x0000000906067227 */ /* 0x000fc800078e00ff */
[----:B------:R-:W-:-:S05]  /*0250*/  IMAD R7, R6, R7, R9 ;  /* 0x0000000706077224 */ /* 0x000fca00078e0209 */
[----:B------:R-:W-:-:S13]  /*0260*/  ISETP.GT.U32.AND P1, PT, R8, R7, PT ;  /* 0x000000070800720c */ /* 0x000fda0003f24070 */
[-C--:B------:R-:W-:Y:S02]  /*0270*/  @!P1 IADD3 R7, R7, -R8.reuse, RZ ;  /* 0x8000000807079210 */ /* 0x080fe40007ffe0ff */
[----:B------:R-:W-:Y:S02]  /*0280*/  @!P1 IADD3 R6, R6, 0x1, RZ ;  /* 0x0000000106069810 */ /* 0x000fe40007ffe0ff */
[----:B------:R-:W-:Y:S02]  /*0290*/  ISETP.GE.U32.AND P0, PT, R7, R8, PT ;  /* 0x000000080700720c */ /* 0x000fe40003f06070 */
[C---:B------:R-:W-:Y:S02]  /*02a0*/  LOP3.LUT R7, R43.reuse, 0x1e, RZ, 0xc0, !PT ;  /* 0x0000001e2b077812 */ /* 0x040fe400078ec0ff */
[----:B------:R-:W-:-:S09]  /*02b0*/  LOP3.LUT R43, R43, 0xe, RZ, 0xc0, !PT ;  /* 0x0000000e2b2b7812 */ /* 0x000fd200078ec0ff */
[----:B------:R-:W-:Y:S02]  /*02c0*/  @P0 IADD3 R6, R6, 0x1, RZ ;  /* 0x0000000106060810 */ /* 0x000fe40007ffe0ff */
[----:B------:R-:W-:Y:S02]  /*02d0*/  ISETP.NE.AND P0, PT, R4, RZ, PT ;  /* 0x000000ff0400720c */ /* 0x000fe40003f05270 */
[----:B------:R-:W-:Y:S02]  /*02e0*/  @!P2 IADD3 R6, -R6, RZ, RZ ;  /* 0x000000ff0606a210 */ /* 0x000fe40007ffe1ff */
[----:B------:R-:W-:Y:S02]  /*02f0*/  SHF.L.U32 R4, R52, 0x2, RZ ;  /* 0x0000000234047819 */ /* 0x000fe400000006ff */
[----:B------:R-:W-:Y:S02]  /*0300*/  SEL R5, R5, R6, !P0 ;  /* 0x0000000605057207 */ /* 0x000fe40004000000 */
[----:B------:R-:W-:-:S02]  /*0310*/  LOP3.LUT R6, R4, 0xc, RZ, 0xc0, !PT ;  /* 0x0000000c04067812 */ /* 0x000fc400078ec0ff */
[----:B------:R-:W-:Y:S02]  /*0320*/  SHF.R.S32.HI R8, RZ, 0x1b, R5 ;  /* 0x0000001bff087819 */ /* 0x000fe40000011405 */
[----:B------:R-:W-:Y:S02]  /*0330*/  LEA R37, R5, R6, 0x4 ;  /* 0x0000000605257211 */ /* 0x000fe400078e20ff */
[----:B------:R-:W-:Y:S02]  /*0340*/  SGXT R8, R8, 0x1 ;  /* 0x000000010808781a */ /* 0x000fe40000000200 */
[----:B------:R-:W-:Y:S02]  /*0350*/  SHF.R.U32.HI R4, RZ, 0x2, R52 ;  /* 0x00000002ff047819 */ /* 0x000fe40000011634 */
[----:B------:R-:W-:Y:S02]  /*0360*/  LEA.HI R8, R8, R37, RZ, 0x4 ;  /* 0x0000002508087211 */ /* 0x000fe400078f20ff */
[----:B------:R-:W-:-:S02]  /*0370*/  SGXT.U32 R4, R4, 0x3 ;  /* 0x000000030404781a */ /* 0x000fc40000000000 */
[----:B------:R-:W-:Y:S02]  /*0380*/  LOP3.LUT R8, R8, 0xfffffff0, RZ, 0xc0, !PT ;  /* 0xfffffff008087812 */ /* 0x000fe400078ec0ff */
[C---:B------:R-:W-:Y:S02]  /*0390*/  LOP3.LUT R5, R4.reuse, 0x8, RZ, 0xfc, !PT ;  /* 0x0000000804057812 */ /* 0x040fe400078efcff */
[C---:B------:R-:W-:Y:S02]  /*03a0*/  LOP3.LUT R9, R4.reuse, 0x10, RZ, 0xfc, !PT ;  /* 0x0000001004097812 */ /* 0x040fe400078efcff */
[----:B------:R-:W-:Y:S01]  /*03b0*/  SHF.L.U32 R11, R4, 0x4, RZ ;  /* 0x00000004040b7819 */ /* 0x000fe200000006ff */
[----:B---3--:R-:W-:Y:S01]  /*03c0*/  IMAD R4, R36, 0x32, R7 ;  /* 0x0000003224047824 */ /* 0x008fe200078e0207 */
[----:B------:R-:W-:Y:S02]  /*03d0*/  ISETP.GE.U32.AND P2, PT, R7, 0x12, PT ;  /* 0x000000120700780c */ /* 0x000fe40003f46070 */
[----:B------:R-:W-:-:S02]  /*03e0*/  IADD3 R7, R37, -R8, RZ ;  /* 0x8000000825077210 */ /* 0x000fc40007ffe0ff */
[----:B------:R-:W-:Y:S01]  /*03f0*/  SHF.L.U32 R13, R5, 0x4, RZ ;  /* 0x00000004050d7819 */ /* 0x000fe200000006ff */
[----:B------:R-:W-:Y:S01]  /*0400*/  IMAD.WIDE R4, R4, R23, c[0x0][0x160] ;  /* 0x0000580004047625 */ /* 0x000fe200078e0217 */
[C---:B------:R-:W-:Y:S02]  /*0410*/  ISETP.GE.U32.AND P1, PT, R9.reuse, 0x12, PT ;  /* 0x000000120900780c */ /* 0x040fe40003f26070 */
[----:B------:R-:W-:Y:S01]  /*0420*/  SHF.L.U32 R9, R9, 0x4, RZ ;  /* 0x0000000409097819 */ /* 0x000fe200000006ff */
[----:B------:R-:W-:Y:S01]  /*0430*/  IMAD R8, R36, 0x320, R7 ;  /* 0x0000032024087824 */ /* 0x000fe200078e0207 */
[-C--:B------:R-:W-:Y:S01]  /*0440*/  LOP3.LUT R40, R13, R6.reuse, RZ, 0xfc, !PT ;  /* 0x000000060d287212 */ /* 0x080fe200078efcff */
[----:B------:R1:W-:Y:S01]  /*0450*/  LDGSTS.E.64 [R38], [R4.64] ;  /* 0x0000000004267fae */ /* 0x0003e2000b921a48 */
[C---:B------:R-:W-:Y:S02]  /*0460*/  LOP3.LUT R39, R11.reuse, R6, RZ, 0xfc, !PT ;  /* 0x000000060b277212 */ /* 0x040fe400078efcff */
[-C--:B------:R-:W-:Y:S01]  /*0470*/  IADD3 R22, R11, R8.reuse, RZ ;  /* 0x000000080b167210 */ /* 0x080fe20007ffe0ff */
[----:B------:R1:W-:Y:S01]  /*0480*/  LDGSTS.E.64 [R38+0x100], [R4.64] ;  /* 0x0010000004267fae */ /* 0x0003e2000b921a48 */
[----:B------:R-:W-:-:S02]  /*0490*/  IADD3 R13, R13, R8, RZ ;  /* 0x000000080d0d7210 */ /* 0x000fc40007ffe0ff */
[C---:B------:R-:W-:Y:S01]  /*04a0*/  IADD3 R10, R9.reuse, R8, RZ ;  /* 0x00000008090a7210 */ /* 0x040fe20007ffe0ff */
[----:B------:R1:W-:Y:S01]  /*04b0*/  LDGSTS.E.64 [R38+0x200], [R4.64] ;  /* 0x0020000004267fae */ /* 0x0003e2000b921a48 */
[----:B------:R-:W-:Y:S01]  /*04c0*/  LOP3.LUT R41, R9, R6, RZ, 0xfc, !PT ;  /* 0x0000000609297212 */ /* 0x000fe200078efcff */
[CC--:B------:R-:W-:Y:S01]  /*04d0*/  IMAD.WIDE R6, R22.reuse, R23.reuse, c[0x0][0x168] ;  /* 0x00005a0016067625 */ /* 0x0c0fe200078e0217 */
[----:B------:R-:W-:Y:S01]  /*04e0*/  IADD3 R12, R22, 0x180, RZ ;  /* 0x00000180160c7810 */ /* 0x000fe20007ffe0ff */
[----:B------:R1:W-:Y:S01]  /*04f0*/  LDGSTS.E.64 [R38+0x300], [R4.64] ;  /* 0x0030000004267fae */ /* 0x0003e2000b921a48 */
[----:B------:R-:W-:Y:S01]  /*0500*/  SHF.L.U32 R39, R39, 0x2, RZ ;  /* 0x0000000227277819 */ /* 0x000fe200000006ff */
[-C--:B------:R-:W-:Y:S01]  /*0510*/  IMAD.WIDE R8, R13, R23.reuse, c[0x0][0x168] ;  /* 0x00005a000d087625 */ /* 0x080fe200078e0217 */
[----:B------:R-:W-:Y:S01]  /*0520*/  SHF.L.U32 R40, R40, 0x2, RZ ;  /* 0x0000000228287819 */ /* 0x000fe200000006ff */
[----:B------:R1:W-:Y:S01]  /*0530*/  LDGSTS.E.64 [R38+0x400], [R4.64] ;  /* 0x0040000004267fae */ /* 0x0003e2000b921a48 */
[----:B------:R-:W-:Y:S01]  /*0540*/  SHF.L.U32 R41, R41, 0x2, RZ ;  /* 0x0000000229297819 */ /* 0x000fe200000006ff */
[-C--:B------:R-:W-:Y:S01]  /*0550*/  IMAD.WIDE R10, R10, R23.reuse, c[0x0][0x168] ;  /* 0x00005a000a0a7625 */ /* 0x080fe200078e0217 */
[----:B------:R-:W-:Y:S01]  /*0560*/  IADD3 R14, P4, R6, 0x1000, RZ ;  /* 0x00001000060e7810 */ /* 0x000fe20007f9e0ff */
[----:B------:R1:W-:Y:S01]  /*0570*/  LDGSTS.E.64 [R38+0x500], [R4.64] ;  /* 0x0050000004267fae */ /* 0x0003e2000b921a48 */
[----:B------:R-:W-:Y:S01]  /*0580*/  IADD3 R16, P5, R8, 0x1000, RZ ;  /* 0x0000100008107810 */ /* 0x000fe20007fbe0ff */
[----:B------:R-:W-:Y:S01]  /*0590*/  IMAD.WIDE R12, R12, R23, c[0x0][0x168] ;  /* 0x00005a000c0c7625 */ /* 0x000fe200078e0217 */
[----:B------:R-:W-:Y:S01]  /*05a0*/  IADD3 R18, P3, R10, 0x1000, RZ ;  /* 0x000010000a127810 */ /* 0x000fe20007f7e0ff */
[----:B------:R1:W-:Y:S01]  /*05b0*/  LDGSTS.E.64 [R38+0x600], [R4.64] ;  /* 0x0060000004267fae */ /* 0x0003e2000b921a48 */
[----:B------:R-:W-:-:S02]  /*05c0*/  IADD3.X R15, RZ, R7, RZ, P4, !PT ;  /* 0x00000007ff0f7210 */ /* 0x000fc400027fe4ff */
[----:B------:R-:W-:Y:S01]  /*05d0*/  IADD3 R20, P4, R12, 0x1000, RZ ;  /* 0x000010000c147810 */ /* 0x000fe20007f9e0ff */
[----:B------:R1:W-:Y:S01]  /*05e0*/  LDGSTS.E.64 [R38+0x700], [R4.64] ;  /* 0x0070000004267fae */ /* 0x0003e2000b921a48 */
[----:B------:R-:W-:Y:S02]  /*05f0*/  IADD3.X R17, RZ, R9, RZ, P5, !PT ;  /* 0x00000009ff117210 */ /* 0x000fe40002ffe4ff */
[----:B------:R-:W-:Y:S01]  /*0600*/  IADD3.X R19, RZ, R11, RZ, P3, !PT ;  /* 0x0000000bff137210 */ /* 0x000fe20001ffe4ff */
[----:B------:R-:W0:Y:S01]  /*0610*/  LDGDEPBAR ;  /* 0x00000000000079af */ /* 0x000e220000000000 */
[----:B------:R-:W-:Y:S02]  /*0620*/  IADD3.X R21, RZ, R13, RZ, P4, !PT ;  /* 0x0000000dff157210 */ /* 0x000fe400027fe4ff */
[----:B------:R-:W-:Y:S01]  /*0630*/  IADD3 R54, P3, R4, 0x100, RZ ;  /* 0x0000010004367810 */ /* 0x000fe20007f7e0ff */
[----:B------:R2:W-:Y:S01]  /*0640*/  LDGSTS.E.BYPASS.128 [R39+0x1000], [R6.64] ;  /* 0x0100000006277fae */ /* 0x0005e2000b901c48 */
[----:B------:R-:W-:-:S02]  /*0650*/  SHF.L.U32 R52, R52, 0x3, RZ ;  /* 0x0000000334347819 */ /* 0x000fc400000006ff */
[----:B------:R-:W-:Y:S01]  /*0660*/  IADD3.X R51, RZ, R5, RZ, P3, !PT ;  /* 0x00000005ff337210 */ /* 0x000fe20001ffe4ff */
[----:B------:R3:W-:Y:S01]  /*0670*/  LDGSTS.E.BYPASS.128 [R40+0x1000], [R8.64] ;  /* 0x0100000008287fae */ /* 0x0007e2000b901c48 */
[----:B------:R-:W-:-:S03]  /*0680*/  LOP3.LUT R52, R52, 0x1c0, RZ, 0xc0, !PT ;  /* 0x000001c034347812 */ /* 0x000fc600078ec0ff */
[----:B------:R4:W-:Y:S04]  /*0690*/  LDGSTS.E.BYPASS.128 [R41+0x1000], [R10.64] ;  /* 0x010000000a297fae */ /* 0x0009e8000b901c48 */
[----:B------:R2:W-:Y:S04]  /*06a0*/  LDGSTS.E.BYPASS.128 [R39+0x1600], [R12.64] ;  /* 0x016000000c277fae */ /* 0x0005e8000b901c48 */
[----:B------:R-:W0:Y:S01]  /*06b0*/  LDGDEPBAR ;  /* 0x00000000000079af */ /* 0x000e220000000000 */
[----:B---3--:R-:W-:-:S03]  /*06c0*/  IADD3 R8, R22, 0x100, RZ ;  /* 0x0000010016087810 */ /* 0x008fc60007ffe0ff */
[----:B------:R-:W-:Y:S06]  /*06d0*/  BAR.SYNC 0x0 ;  /* 0x0000000000007b1d */ /* 0x000fec0000000000 */
[----:B------:R-:W-:Y:S01]  /*06e0*/  @!PT LDS RZ, [RZ] ;  /* 0x00000000fffff984 */ /* 0x000fe20000000800 */
[----:B------:R-:W-:Y:S01]  /*06f0*/  @!PT LDS RZ, [RZ] ;  /* 0x00000000fffff984 */ /* 0x000fe20000000800 */
[----:B------:R-:W-:Y:S01]  /*0700*/  @!PT LDS RZ, [RZ] ;  /* 0x00000000fffff984 */ /* 0x000fe20000000800 */
[----:B------:R1:W-:Y:S01]  /*0710*/  LDGSTS.E.64 [R38+0x800], [R4.64+0x80], !P2 ;  /* 0x0080008004267fae */ /* 0x0003e2000d121a48 */
[----:B----4-:R-:W-:Y:S01]  /*0720*/  IADD3 R10, R22, 0x80, RZ ;  /* 0x00000080160a7810 */ /* 0x010fe20007ffe0ff */
[-C--:B------:R-:W-:Y:S02]  /*0730*/  IMAD.WIDE R8, R8, R23.reuse, c[0x0][0x168] ;  /* 0x00005a0008087625 */ /* 0x080fe400078e0217 */
[----:B------:R1:W-:Y:S02]  /*0740*/  LDGSTS.E.64 [R38+0x900], [R4.64+0x80], !P2 ;  /* 0x0090008004267fae */ /* 0x0003e4000d121a48 */
[----:B------:R-:W-:-:S02]  /*0750*/  IMAD.WIDE R10, R10, R23, c[0x0][0x168] ;  /* 0x00005a000a0a7625 */ /* 0x000fc400078e0217 */
[----:B------:R1:W-:Y:S04]  /*0760*/  LDGSTS.E.64 [R38+0xa00], [R4.64+0x80], !P2 ;  /* 0x00a0008004267fae */ /* 0x0003e8000d121a48 */
[----:B------:R1:W-:Y:S04]  /*0770*/  LDGSTS.E.64 [R38+0xb00], [R4.64+0x80], !P2 ;  /* 0x00b0008004267fae */ /* 0x0003e8000d121a48 */
[----:B------:R1:W-:Y:S04]  /*0780*/  LDGSTS.E.64 [R38+0xc00], [R4.64+0x80], !P2 ;  /* 0x00c0008004267fae */ /* 0x0003e8000d121a48 */
[----:B------:R1:W-:Y:S04]  /*0790*/  LDGSTS.E.64 [R38+0xd00], [R4.64+0x80], !P2 ;  /* 0x00d0008004267fae */ /* 0x0003e8000d121a48 */
[----:B------:R1:W-:Y:S04]  /*07a0*/  LDGSTS.E.64 [R38+0xe00], [R4.64+0x80], !P2 ;  /* 0x00e0008004267fae */ /* 0x0003e8000d121a48 */
[----:B------:R1:W-:Y:S01]  /*07b0*/  LDGSTS.E.64 [R38+0xf00], [R4.64+0x80], !P2 ;  /* 0x00f0008004267fae */ /* 0x0003e2000d121a48 */
[----:B------:R-:W-:-:S03]  /*07c0*/  IADD3 R46, P2, R6, 0x1000, RZ ;  /* 0x00001000062e7810 */ /* 0x000fc60007f5e0ff */
[----:B------:R-:W0:Y:S01]  /*07d0*/  LDGDEPBAR ;  /* 0x00000000000079af */ /* 0x000e220000000000 */
[----:B------:R-:W-:Y:S02]  /*07e0*/  IADD3.X R49, RZ, R7, RZ, P2, !PT ;  /* 0x00000007ff317210 */ /* 0x000fe400017fe4ff */
[----:B------:R-:W-:Y:S01]  /*07f0*/  IADD3 R44, P2, R10, 0x1000, RZ ;  /* 0x000010000a2c7810 */ /* 0x000fe20007f5e0ff */
[----:B------:R2:W-:Y:S03]  /*0800*/  LDGSTS.E.BYPASS.128 [R39+0x1800], [R14.64+-0x800] ;  /* 0x018008000e277fae */ /* 0x0005e6000b901c48 */
[----:B------:R-:W-:Y:S01]  /*0810*/  IADD3.X R47, RZ, R11, RZ, P2, !PT ;  /* 0x0000000bff2f7210 */ /* 0x000fe200017fe4ff */
[----:B------:R3:W-:Y:S01]  /*0820*/  LDGSTS.E.BYPASS.128 [R40+0x1800], [R16.64+-0x800] ;  /* 0x0180080010287fae */ /* 0x0007e2000b901c48 */
[----:B-1----:R-:W-:-:S03]  /*0830*/  CS2R R4, SRZ ;  /* 0x0000000000047805 */ /* 0x002fc6000001ff00 */
[----:B------:R2:W-:Y:S01]  /*0840*/  LDGSTS.E.BYPASS.128 [R41+0x1800], [R18.64+-0x800], !P1 ;  /* 0x0180080012297fae */ /* 0x0005e2000c901c48 */
[----:B------:R-:W-:-:S03]  /*0850*/  IADD3 R50, P1, R12, 0x1000, RZ ;  /* 0x000010000c327810 */ /* 0x000fc60007f3e0ff */
[----:B------:R2:W-:Y:S01]  /*0860*/  LDGSTS.E.BYPASS.128 [R39+0x1e00], [R20.64+-0x800], !PT ;  /* 0x01e0080014277fae */ /* 0x0005e2000f901c48 */
[----:B------:R-:W-:Y:S02]  /*0870*/  IADD3.X R53, RZ, R13, RZ, P1, !PT ;  /* 0x0000000dff357210 */ /* 0x000fe40000ffe4ff */
[----:B------:R-:W-:Y:S01]  /*0880*/  IADD3 R42, P1, R8, 0x1000, RZ ;  /* 0x00001000082a7810 */ /* 0x000fe20007f3e0ff */
[----:B------:R-:W0:Y:S01]  /*0890*/  LDGDEPBAR ;  /* 0x00000000000079af */ /* 0x000e220000000000 */
[----:B---3--:R-:W-:Y:S02]  /*08a0*/  CS2R R16, SRZ ;  /* 0x0000000000107805 */ /* 0x008fe4000001ff00 */
[----:B------:R-:W-:Y:S02]  /*08b0*/  IADD3.X R45, RZ, R9, RZ, P1, !PT ;  /* 0x00000009ff2d7210 */ /* 0x000fe40000ffe4ff */
[----:B------:R-:W-:Y:S01]  /*08c0*/  CS2R R8, SRZ ;  /* 0x0000000000087805 */ /* 0x000fe2000001ff00 */
[----:B------:R-:W-:-:S04]  /*08d0*/  DEPBAR.LE SB0, 0x2 ;  /* 0x000080800000791a */ /* 0x000fc80000000000 */
[----:B--2---:R-:W-:Y:S06]  /*08e0*/  BAR.SYNC 0x0 ;  /* 0x0000000000007b1d */ /* 0x004fec0000000000 */
.L_x_1:
[----:B------:R-:W-:Y:S01]  /*08f0*/  LDS.64 R66, [R43.X4+UR6] ;  /* 0x000000062b427984 */ /* 0x000fe20008004a00 */
[----:B------:R-:W-:Y:S01]  /*0900*/  IADD3 R48, R48, 0x1, RZ ;  /* 0x0000000130307810 */ /* 0x000fe20007ffe0ff */
[----:B------:R-:W-:Y:S02]  /*0910*/  UIADD3 UR5, UR5, 0x1, URZ ;  /* 0x0000000105057890 */ /* 0x000fe4000fffe03f */
[----:B------:R-:W1:Y:S01]  /*0920*/  LDS.128 R28, [R52.X4+UR4] ;  /* 0x00000004341c7984 */ /* 0x000e620008004c00 */
[C---:B------:R-:W-:Y:S01]  /*0930*/  ISETP.GE.AND P1, PT, R48.reuse, 0x2, PT ;  /* 0x000000023000780c */ /* 0x040fe20003f26270 */
[----:B------:R-:W-:Y:S02]  /*0940*/  UISETP.GE.AND UP1, UPT, UR5, 0x2, UPT ;  /* 0x000000020500788c */ /* 0x000fe4000bf26270 */
[----:B------:R-:W2:Y:S01]  /*0950*/  LDS.128 R24, [R52.X4+UR4+0x400] ;  /* 0x0004000434187984 */ /* 0x000ea20008004c00 */
[----:B------:R-:W-:Y:S01]  /*0960*/  SEL R48, R48, RZ, !P1 ;  /* 0x000000ff30307207 */ /* 0x000fe20004800000 */
[----:B------:R-:W-:-:S02]  /*0970*/  USEL UR5, UR5, URZ, !UP1 ;  /* 0x0000003f05057287 */ /* 0x000fc4000c800000 */
[----:B------:R-:W3:Y:S04]  /*0980*/  LDS.64 R68, [R43.X4+UR6+0x40] ;  /* 0x000040062b447984 */ /* 0x000ee80008004a00 */
[----:B------:R-:W4:Y:S04]  /*0990*/  LDS.128 R20, [R52.X4+UR4+0x480] ;  /* 0x0004800434147984 */ /* 0x000f280008004c00 */
[----:B------:R-:W4:Y:S04]  /*09a0*/  LDS.128 R32, [R52.X4+UR4+0x80] ;  /* 0x0000800434207984 */ /* 0x000f280008004c00 */
[----:B------:R-:W4:Y:S04]  /*09b0*/  LDS.64 R64, [R43.X4+UR6+0x80] ;  /* 0x000080062b407984 */ /* 0x000f280008004a00 */
[----:B------:R-:W4:Y:S04]  /*09c0*/  LDS.64 R62, [R43.X4+UR6+0xc0] ;  /* 0x0000c0062b3e7984 */ /* 0x000f280008004a00 */
[----:B------:R-:W-:Y:S04]  /*09d0*/  LDS.64 R56, [R43.X4+UR6+0x100] ;  /* 0x000100062b387984 */ /* 0x000fe80008004a00 */
[----:B------:R-:W4:Y:S04]  /*09e0*/  LDS.128 R12, [R52.X4+UR4+0x10] ;  /* 0x00001004340c7984 */ /* 0x000f280008004c00 */
[----:B------:R-:W-:Y:S01]  /*09f0*/  LDS.64 R58, [R43.X4+UR6+0x140] ;  /* 0x000140062b3a7984 */ /* 0x000fe20008004a00 */
[C---:B-1----:R-:W-:Y:S01]  /*0a00*/  FFMA R7, R28.reuse, R66, R16 ;  /* 0x000000421c077223 */ /* 0x042fe20000000010 */
[----:B------:R-:W-:-:S02]  /*0a10*/  FFMA R28, R28, R67, R17 ;  /* 0x000000431c1c7223 */ /* 0x000fc40000000011 */
[----:B------:R-:W1:Y:S01]  /*0a20*/  LDS.128 R16, [R52.X4+UR4+0x410] ;  /* 0x0004100434107984 */ /* 0x000e620008004c00 */
[C---:B--2---:R-:W-:Y:S01]  /*0a30*/  FFMA R6, R24.reuse, R67, R5 ;  /* 0x0000004318067223 */ /* 0x044fe20000000005 */
[-C--:B------:R-:W-:Y:S01]  /*0a40*/  FFMA R4, R24, R66.reuse, R4 ;  /* 0x0000004218047223 */ /* 0x080fe20000000004 */
[----:B---3--:R-:W-:Y:S01]  /*0a50*/  FFMA R55, R29, R69, R28 ;  /* 0x000000451d377223 */ /* 0x008fe2000000001c */
[C---:B------:R-:W-:Y:S02]  /*0a60*/  FFMA R29, R68.reuse, R29, R7 ;  /* 0x0000001d441d7223 */ /* 0x040fe40000000007 */
[----:B------:R-:W-:Y:S01]  /*0a70*/  FFMA R71, R68, R25, R4 ;  /* 0x0000001944477223 */ /* 0x000fe20000000004 */
[----:B------:R-:W-:Y:S01]  /*0a80*/  FFMA R73, R25, R69, R6 ;  /* 0x0000004519497223 */ /* 0x000fe20000000006 */
[CC--:B----4-:R-:W-:Y:S01]  /*0a90*/  FFMA R24, R20.reuse, R67.reuse, R9 ;  /* 0x0000004314187223 */ /* 0x0d0fe20000000009 */
[----:B------:R-:W2:Y:S01]  /*0aa0*/  LDS.128 R4, [R52.X4+UR4+0x490] ;  /* 0x0004900434047984 */ /* 0x000ea20008004c00 */
[----:B------:R-:W-:Y:S01]  /*0ab0*/  FFMA R25, R20, R66, R8 ;  /* 0x0000004214197223 */ /* 0x000fe20000000008 */
[----:B------:R-:W-:-:S02]  /*0ac0*/  FFMA R20, R32, R67, R61 ;  /* 0x0000004320147223 */ /* 0x000fc4000000003d */
[----:B------:R-:W3:Y:S01]  /*0ad0*/  LDS.128 R8, [R52.X4+UR4+0x90] ;  /* 0x0000900434087984 */ /* 0x000ee20008004c00 */
[----:B------:R-:W-:Y:S01]  /*0ae0*/  FFMA R32, R32, R66, R60 ;  /* 0x0000004220207223 */ /* 0x000fe2000000003c */
[C---:B------:R-:W-:Y:S01]  /*0af0*/  FFMA R25, R68.reuse, R21, R25 ;  /* 0x0000001544197223 */ /* 0x040fe20000000019 */
[-C--:B------:R-:W-:Y:S01]  /*0b00*/  FFMA R21, R21, R69.reuse, R24 ;  /* 0x0000004515157223 */ /* 0x080fe20000000018 */
[----:B------:R-:W-:Y:S01]  /*0b10*/  FFMA R69, R33, R69, R20 ;  /* 0x0000004521457223 */ /* 0x000fe20000000014 */
[----:B------:R-:W4:Y:S01]  /*0b20*/  LDS.64 R60, [R43.X4+UR6+0x180] ;  /* 0x000180062b3c7984 */ /* 0x000f220008004a00 */
[----:B------:R-:W-:Y:S01]  /*0b30*/  FFMA R33, R68, R33, R32 ;  /* 0x0000002144217223 */ /* 0x000fe20000000020 */
[-C--:B------:R-:W-:Y:S01]  /*0b40*/  FFMA R20, R22, R65.reuse, R21 ;  /* 0x0000004116147223 */ /* 0x080fe20000000015 */
[-C--:B------:R-:W-:Y:S01]  /*0b50*/  FFMA R24, R26, R65.reuse, R73 ;  /* 0x000000411a187223 */ /* 0x080fe20000000049 */
[C---:B------:R-:W-:Y:S01]  /*0b60*/  FFMA R28, R64.reuse, R30, R29 ;  /* 0x0000001e401c7223 */ /* 0x040fe2000000001d */
[C---:B------:R-:W-:Y:S01]  /*0b70*/  FFMA R33, R64.reuse, R34, R33 ;  /* 0x0000002240217223 */ /* 0x040fe20000000021 */
[C---:B------:R-:W-:Y:S01]  /*0b80*/  FFMA R22, R64.reuse, R22, R25 ;  /* 0x0000001640167223 */ /* 0x040fe20000000019 */
[----:B------:R-:W-:Y:S01]  /*0b90*/  FFMA R26, R64, R26, R71 ;  /* 0x0000001a401a7223 */ /* 0x000fe20000000047 */
[-C--:B------:R-:W-:Y:S01]  /*0ba0*/  FFMA R34, R34, R65.reuse, R69 ;  /* 0x0000004122227223 */ /* 0x080fe20000000045 */
[----:B------:R-:W-:Y:S01]  /*0bb0*/  FFMA R30, R30, R65, R55 ;  /* 0x000000411e1e7223 */ /* 0x000fe20000000037 */
[C---:B------:R-:W-:Y:S01]  /*0bc0*/  FFMA R69, R62.reuse, R35, R33 ;  /* 0x000000233e457223 */ /* 0x040fe20000000021 */
[----:B------:R-:W4:Y:S01]  /*0bd0*/  LDS.64 R64, [R43.X4+UR6+0x1c0] ;  /* 0x0001c0062b407984 */ /* 0x000f220008004a00 */
[-C--:B------:R-:W-:Y:S01]  /*0be0*/  FFMA R55, R35, R63.reuse, R34 ;  /* 0x0000003f23377223 */ /* 0x080fe20000000022 */
[----:B------:R-:W-:Y:S01]  /*0bf0*/  FFMA R30, R31, R63, R30 ;  /* 0x0000003f1f1e7223 */ /* 0x000fe2000000001e */
[C---:B------:R-:W-:Y:S01]  /*0c00*/  FFMA R31, R62.reuse, R31, R28 ;  /* 0x0000001f3e1f7223 */ /* 0x040fe2000000001c */
[C---:B------:R-:W-:Y:S01]  /*0c10*/  FFMA R29, R62.reuse, R27, R26 ;  /* 0x0000001b3e1d7223 */ /* 0x040fe2000000001a */
[----:B------:R-:W-:Y:S01]  /*0c20*/  FFMA R33, R27, R63, R24 ;  /* 0x0000003f1b217223 */ /* 0x000fe20000000018 */
[----:B------:R-:W-:Y:S01]  /*0c30*/  FFMA R35, R62, R23, R22 ;  /* 0x000000173e237223 */ /* 0x000fe20000000016 */
[----:B------:R-:W-:Y:S01]  /*0c40*/  FFMA R71, R23, R63, R20 ;  /* 0x0000003f17477223 */ /* 0x000fe20000000014 */
[----:B------:R-:W-:Y:S01]  /*0c50*/  LDS.128 R24, [R52.X4+UR4+0x420] ;  /* 0x0004200434187984 */ /* 0x000fe20008004c00 */
[CC--:B------:R-:W-:Y:S01]  /*0c60*/  FFMA R31, R12.reuse, R56.reuse, R31 ;  /* 0x000000380c1f7223 */ /* 0x0c0fe2000000001f */
[-C--:B------:R-:W-:Y:S01]  /*0c70*/  FFMA R30, R12, R57.reuse, R30 ;  /* 0x000000390c1e7223 */ /* 0x080fe2000000001e */
[C---:B-1----:R-:W-:Y:S01]  /*0c80*/  FFMA R12, R16.reuse, R57, R33 ;  /* 0x00000039100c7223 */ /* 0x042fe20000000021 */
[----:B------:R-:W1:Y:S01]  /*0c90*/  LDS.64 R62, [R43.X4+UR6+0x200] ;  /* 0x000200062b3e7984 */ /* 0x000e620008004a00 */
[----:B------:R-:W-:Y:S01]  /*0ca0*/  FFMA R16, R16, R56, R29 ;  /* 0x0000003810107223 */ /* 0x000fe2000000001d */
[----:B------:R-:W-:Y:S01]  /*0cb0*/  FFMA R73, R13, R59, R30 ;  /* 0x0000003b0d497223 */ /* 0x000fe2000000001e */
[C---:B------:R-:W-:Y:S01]  /*0cc0*/  FFMA R75, R58.reuse, R13, R31 ;  /* 0x0000000d3a4b7223 */ /* 0x040fe2000000001f */
[----:B------:R-:W1:Y:S01]  /*0cd0*/  LDS.128 R20, [R52.X4+UR4+0x20] ;  /* 0x0000200434147984 */ /* 0x000e620008004c00 */
[----:B------:R-:W-:Y:S01]  /*0ce0*/  FFMA R77, R58, R17, R16 ;  /* 0x000000113a4d7223 */ /* 0x000fe20000000010 */
[----:B------:R-:W-:-:S02]  /*0cf0*/  FFMA R17, R17, R59, R12 ;  /* 0x0000003b11117223 */ /* 0x000fc4000000000c */
[----:B------:R-:W1:Y:S01]  /*0d00*/  LDS.64 R66, [R43.X4+UR6+0x240] ;  /* 0x000240062b427984 */ /* 0x000e620008004a00 */
[CC--:B--2---:R-:W-:Y:S01]  /*0d10*/  FFMA R13, R4.reuse, R56.reuse, R35 ;  /* 0x00000038040d7223 */ /* 0x0c4fe20000000023 */
[-C--:B------:R-:W-:Y:S02]  /*0d20*/  FFMA R12, R4, R57.reuse, R71 ;  /* 0x00000039040c7223 */ /* 0x080fe40000000047 */
[----:B------:R-:W2:Y:S01]  /*0d30*/  LDS.128 R32, [R52.X4+UR4+0xa0] ;  /* 0x0000a00434207984 */ /* 0x000ea20008004c00 */
[C---:B---3--:R-:W-:Y:S01]  /*0d40*/  FFMA R4, R8.reuse, R57, R55 ;  /* 0x0000003908047223 */ /* 0x048fe20000000037 */
[----:B------:R-:W-:Y:S01]  /*0d50*/  FFMA R8, R8, R56, R69 ;  /* 0x0000003808087223 */ /* 0x000fe20000000045 */
[C---:B------:R-:W-:Y:S01]  /*0d60*/  FFMA R13, R58.reuse, R5, R13 ;  /* 0x000000053a0d7223 */ /* 0x040fe2000000000d */
[----:B------:R-:W3:Y:S01]  /*0d70*/  LDS.128 R28, [R52.X4+UR4+0x4a0] ;  /* 0x0004a004341c7984 */ /* 0x000ee20008004c00 */
[-C--:B------:R-:W-:Y:S01]  /*0d80*/  FFMA R5, R5, R59.reuse, R12 ;  /* 0x0000003b05057223 */ /* 0x080fe2000000000c */
[----:B------:R-:W-:Y:S01]  /*0d90*/  FFMA R59, R9, R59, R4 ;  /* 0x0000003b093b7223 */ /* 0x000fe20000000004 */
[----:B------:R-:W-:Y:S01]  /*0da0*/  FFMA R9, R58, R9, R8 ;  /* 0x000000093a097223 */ /* 0x000fe20000000008 */
[----:B------:R-:W3:Y:S01]  /*0db0*/  LDS.64 R56, [R43.X4+UR6+0x280] ;  /* 0x000280062b387984 */ /* 0x000ee20008004a00 */
[-C--:B----4-:R-:W-:Y:S01]  /*0dc0*/  FFMA R4, R6, R61.reuse, R5 ;  /* 0x0000003d06047223 */ /* 0x090fe20000000005 */
[-C--:B------:R-:W-:Y:S01]  /*0dd0*/  FFMA R8, R18, R61.reuse, R17 ;  /* 0x0000003d12087223 */ /* 0x080fe20000000011 */
[C---:B------:R-:W-:Y:S01]  /*0de0*/  FFMA R6, R60.reuse, R6, R13 ;  /* 0x000000063c067223 */ /* 0x040fe2000000000d */
[C---:B------:R-:W-:Y:S01]  /*0df0*/  FFMA R18, R60.reuse, R18, R77 ;  /* 0x000000123c127223 */ /* 0x040fe2000000004d */
[C---:B------:R-:W-:Y:S01]  /*0e00*/  FFMA R9, R60.reuse, R10, R9 ;  /* 0x0000000a3c097223 */ /* 0x040fe20000000009 */
[----:B------:R-:W-:Y:S01]  /*0e10*/  FFMA R60, R60, R14, R75 ;  /* 0x0000000e3c3c7223 */ /* 0x000fe2000000004b */
[-C--:B------:R-:W-:Y:S01]  /*0e20*/  FFMA R10, R10, R61.reuse, R59 ;  /* 0x0000003d0a0a7223 */ /* 0x080fe2000000003b */
[----:B------:R-:W-:Y:S01]  /*0e30*/  FFMA R14, R14, R61, R73 ;  /* 0x0000003d0e0e7223 */ /* 0x000fe20000000049 */
[----:B------:R-:W4:Y:S01]  /*0e40*/  LDS.64 R58, [R43.X4+UR6+0x2c0] ;  /* 0x0002c0062b3a7984 */ /* 0x000f220008004a00 */
[C---:B------:R-:W-:Y:S01]  /*0e50*/  FFMA R5, R64.reuse, R19, R18 ;  /* 0x0000001340057223 */ /* 0x040fe20000000012 */
[-C--:B------:R-:W-:Y:S01]  /*0e60*/  FFMA R17, R11, R65.reuse, R10 ;  /* 0x000000410b117223 */ /* 0x080fe2000000000a */
[----:B------:R-:W-:Y:S01]  /*0e70*/  FFMA R14, R15, R65, R14 ;  /* 0x000000410f0e7223 */ /* 0x000fe2000000000e */
[C---:B------:R-:W-:Y:S01]  /*0e80*/  FFMA R55, R64.reuse, R11, R9 ;  /* 0x0000000b40377223 */ /* 0x040fe20000000009 */
[C---:B------:R-:W-:Y:S01]  /*0e90*/  FFMA R15, R64.reuse, R15, R60 ;  /* 0x0000000f400f7223 */ /* 0x040fe2000000003c */
[----:B------:R-:W-:Y:S01]  /*0ea0*/  FFMA R19, R19, R65, R8 ;  /* 0x0000004113137223 */ /* 0x000fe20000000008 */
[----:B------:R-:W-:Y:S01]  /*0eb0*/  LDS.64 R60, [R43.X4+UR6+0x300] ;  /* 0x000300062b3c7984 */ /* 0x000fe20008004a00 */
[----:B------:R-:W-:Y:S01]  /*0ec0*/  FFMA R69, R64, R7, R6 ;  /* 0x0000000740457223 */ /* 0x000fe20000000006 */
[----:B------:R-:W-:-:S02]  /*0ed0*/  FFMA R71, R7, R65, R4 ;  /* 0x0000004107477223 */ /* 0x000fc40000000004 */
[----:B------:R-:W4:Y:S01]  /*0ee0*/  LDS.128 R8, [R52.X4+UR4+0x30] ;  /* 0x0000300434087984 */ /* 0x000f220008004c00 */
[CC--:B-1----:R-:W-:Y:S01]  /*0ef0*/  FFMA R4, R24.reuse, R63.reuse, R19 ;  /* 0x0000003f18047223 */ /* 0x0c2fe20000000013 */
[-C--:B------:R-:W-:Y:S01]  /*0f00*/  FFMA R24, R24, R62.reuse, R5 ;  /* 0x0000003e18187223 */ /* 0x080fe20000000005 */
[CC--:B------:R-:W-:Y:S01]  /*0f10*/  FFMA R7, R20.reuse, R62.reuse, R15 ;  /* 0x0000003e14077223 */ /* 0x0c0fe2000000000f */
[----:B------:R-:W-:Y:S01]  /*0f20*/  FFMA R20, R20, R63, R14 ;  /* 0x0000003f14147223 */ /* 0x000fe2000000000e */
[----:B------:R-:W1:Y:S01]  /*0f30*/  LDS.64 R64, [R43.X4+UR6+0x340] ;  /* 0x000340062b407984 */ /* 0x000e620008004a00 */
[C---:B------:R-:W-:Y:S02]  /*0f40*/  FFMA R75, R66.reuse, R25, R24 ;  /* 0x00000019424b7223 */ /* 0x040fe40000000018 */
[----:B------:R-:W-:Y:S01]  /*0f50*/  FFMA R73, R21, R67, R20 ;  /* 0x0000004315497223 */ /* 0x000fe20000000014 */
[----:B------:R-:W1:Y:S01]  /*0f60*/  LDS.128 R12, [R52.X4+UR4+0x430] ;  /* 0x00043004340c7984 */ /* 0x000e620008004c00 */
[----:B------:R-:W-:Y:S01]  /*0f70*/  FFMA R21, R66, R21, R7 ;  /* 0x0000001542157223 */ /* 0x000fe20000000007 */
[----:B------:R-:W-:Y:S01]  /*0f80*/  FFMA R25, R25, R67, R4 ;  /* 0x0000004319197223 */ /* 0x000fe20000000004 */
[CC--:B--2---:R-:W-:Y:S01]  /*0f90*/  FFMA R24, R32.reuse, R63.reuse, R17 ;  /* 0x0000003f20187223 */ /* 0x0c4fe20000000011 */
[----:B------:R-:W2:Y:S01]  /*0fa0*/  LDS.128 R4, [R52.X4+UR4+0x4b0] ;  /* 0x0004b00434047984 */ /* 0x000ea20008004c00 */
[-C--:B------:R-:W-:Y:S01]  /*0fb0*/  FFMA R32, R32, R62.reuse, R55 ;  /* 0x0000003e20207223 */ /* 0x080fe20000000037 */
[C---:B---3--:R-:W-:Y:S01]  /*0fc0*/  FFMA R69, R28.reuse, R62, R69 ;  /* 0x0000003e1c457223 */ /* 0x048fe20000000045 */
[----:B------:R-:W-:Y:S01]  /*0fd0*/  FFMA R20, R28, R63, R71 ;  /* 0x0000003f1c147223 */ /* 0x000fe20000000047 */
[----:B------:R-:W3:Y:S02]  /*0fe0*/  LDS.128 R16, [R52.X4+UR4+0xb0] ;  /* 0x0000b00434107984 */ /* 0x000ee40008004c00 */
[C---:B------:R-:W-:Y:S01]  /*0ff0*/  FFMA R69, R66.reuse, R29, R69 ;  /* 0x0000001d42457223 */ /* 0x040fe20000000045 */
[-C--:B------:R-:W-:Y:S01]  /*1000*/  FFMA R29, R29, R67.reuse, R20 ;  /* 0x000000431d1d7223 */ /* 0x080fe20000000014 */
[----:B------:R-:W-:Y:S01]  /*1010*/  FFMA R67, R33, R67, R24 ;  /* 0x0000004321437223 */ /* 0x000fe20000000018 */
[----:B------:R-:W-:Y:S01]  /*1020*/  FFMA R33, R66, R33, R32 ;  /* 0x0000002142217223 */ /* 0x000fe20000000020 */
[----:B------:R-:W3:Y:S01]  /*1030*/  LDS.64 R62, [R43.X4+UR6+0x380] ;  /* 0x000380062b3e7984 */ /* 0x000ee20008004a00 */
[----:B------:R-:W-:Y:S01]  /*1040*/  FFMA R28, R56, R22, R21 ;  /* 0x00000016381c7223 */ /* 0x000fe20000000015 */
[-C--:B------:R-:W-:Y:S01]  /*1050*/  FFMA R20, R30, R57.reuse, R29 ;  /* 0x000000391e147223 */ /* 0x080fe2000000001d */
[----:B------:R-:W-:Y:S01]  /*1060*/  FFMA R33, R56, R34, R33 ;  /* 0x0000002238217223 */ /* 0x000fe20000000021 */
[-C--:B------:R-:W-:Y:S01]  /*1070*/  FFMA R24, R26, R57.reuse, R25 ;  /* 0x000000391a187223 */ /* 0x080fe20000000019 */
[-C--:B------:R-:W-:Y:S01]  /*1080*/  FFMA R34, R34, R57.reuse, R67 ;  /* 0x0000003922227223 */ /* 0x080fe20000000043 */
[C---:B------:R-:W-:Y:S01]  /*1090*/  FFMA R30, R56.reuse, R30, R69 ;  /* 0x0000001e381e7223 */ /* 0x040fe20000000045 */
[----:B------:R-:W-:Y:S01]  /*10a0*/  FFMA R26, R56, R26, R75 ;  /* 0x0000001a381a7223 */ /* 0x000fe2000000004b */
[----:B------:R-:W-:Y:S01]  /*10b0*/  FFMA R22, R22, R57, R73 ;  /* 0x0000003916167223 */ /* 0x000fe20000000049 */
[C---:B----4-:R-:W-:Y:S01]  /*10c0*/  FFMA R25, R58.reuse, R23, R28 ;  /* 0x000000173a197223 */ /* 0x050fe2000000001c */
[----:B------:R-:W4:Y:S01]  /*10d0*/  LDS.64 R56, [R43.X4+UR6+0x3c0] ;  /* 0x0003c0062b387984 */ /* 0x000f220008004a00 */
[----:B------:R-:W-:Y:S01]  /*10e0*/  FFMA R55, R35, R59, R34 ;  /* 0x0000003b23377223 */ /* 0x000fe20000000022 */
[C---:B------:R-:W-:Y:S01]  /*10f0*/  FFMA R69, R58.reuse, R35, R33 ;  /* 0x000000233a457223 */ /* 0x040fe20000000021 */
[C---:B------:R-:W-:Y:S01]  /*1100*/  FFMA R35, R58.reuse, R31, R30 ;  /* 0x0000001f3a237223 */ /* 0x040fe2000000001e */
[-C--:B------:R-:W-:Y:S01]  /*1110*/  FFMA R71, R31, R59.reuse, R20 ;  /* 0x0000003b1f477223 */ /* 0x080fe20000000014 */
[----:B------:R-:W-:Y:S01]  /*1120*/  FFMA R32, R23, R59, R22 ;  /* 0x0000003b17207223 */ /* 0x000fe20000000016 */
[----:B------:R-:W-:Y:S01]  /*1130*/  FFMA R29, R58, R27, R26 ;  /* 0x0000001b3a1d7223 */ /* 0x000fe2000000001a */
[----:B------:R-:W-:Y:S01]  /*1140*/  FFMA R33, R27, R59, R24 ;  /* 0x0000003b1b217223 */ /* 0x000fe20000000018 */
[C---:B------:R-:W-:Y:S01]  /*1150*/  FFMA R31, R8.reuse, R60, R25 ;  /* 0x0000003c081f7223 */ /* 0x040fe20000000019 */
[----:B------:R-:W-:Y:S01]  /*1160*/  LDS.64 R58, [R43.X4+UR6+0x400] ;  /* 0x000400062b3a7984 */ /* 0x000fe20008004a00 */
[----:B------:R-:W-:-:S02]  /*1170*/  FFMA R32, R8, R61, R32 ;  /* 0x0000003d08207223 */ /* 0x000fc40000000020 */
[----:B-1----:R-:W-:Y:S01]  /*1180*/  FFMA R75, R64, R9, R31 ;  /* 0x00000009404b7223 */ /* 0x002fe2000000001f */
[----:B------:R-:W1:Y:S01]  /*1190*/  LDS.128 R20, [R52.X4+UR4+0x40] ;  /* 0x0000400434147984 */ /* 0x000e620008004c00 */
[----:B------:R-:W-:Y:S01]  /*11a0*/  FFMA R73, R9, R65, R32 ;  /* 0x0000004109497223 */ /* 0x000fe20000000020 */
[C---:B------:R-:W-:Y:S02]  /*11b0*/  FFMA R8, R12.reuse, R61, R33 ;  /* 0x0000003d0c087223 */ /* 0x040fe40000000021 */
[----:B------:R-:W1:Y:S01]  /*11c0*/  LDS.128 R24, [R52.X4+UR4+0x440] ;  /* 0x0004400434187984 */ /* 0x000e620008004c00 */
[-C--:B------:R-:W-:Y:S01]  /*11d0*/  FFMA R12, R12, R60.reuse, R29 ;  /* 0x0000003c0c0c7223 */ /* 0x080fe2000000001d */
[-C--:B--2---:R-:W-:Y:S02]  /*11e0*/  FFMA R9, R4, R60.reuse, R35 ;  /* 0x0000003c04097223 */ /* 0x084fe40000000023 */
[----:B------:R-:W2:Y:S01]  /*11f0*/  LDS.64 R66, [R43.X4+UR6+0x440] ;  /* 0x000440062b427984 */ /* 0x000ea20008004a00 */
[----:B------:R-:W-:Y:S01]  /*1200*/  FFMA R77, R64, R13, R12 ;  /* 0x0000000d404d7223 */ /* 0x000fe2000000000c */
[----:B------:R-:W-:Y:S01]  /*1210*/  FFMA R13, R13, R65, R8 ;  /* 0x000000410d0d7223 */ /* 0x000fe20000000008 */
[-C--:B------:R-:W-:Y:S01]  /*1220*/  FFMA R8, R4, R61.reuse, R71 ;  /* 0x0000003d04087223 */ /* 0x080fe20000000047 */
        /* <DEDUP_REMOVED lines=17> */
[C---:B----4-:R-:W-:Y:S01]  /*1340*/  FFMA R5, R56.reuse, R11, R12 ;  /* 0x0000000b38057223 */ /* 0x050fe2000000000c */
[----:B------:R-:W4:Y:S01]  /*1350*/  LDS.64 R62, [R43.X4+UR6+0x4c0] ;  /* 0x0004c0062b3e7984 */ /* 0x000f220008004a00 */
[C---:B------:R-:W-:Y:S01]  /*1360*/  FFMA R13, R56.reuse, R15, R14 ;  /* 0x0000000f380d7223 */ /* 0x040fe2000000000e */
[-C--:B------:R-:W-:Y:S01]  /*1370*/  FFMA R15, R15, R57.reuse, R8 ;  /* 0x000000390f0f7223 */ /* 0x080fe20000000008 */
[----:B------:R-:W-:Y:S01]  /*1380*/  FFMA R55, R19, R57, R18 ;  /* 0x0000003913377223 */ /* 0x000fe20000000012 */
[C---:B------:R-:W-:Y:S01]  /*1390*/  FFMA R69, R56.reuse, R19, R17 ;  /* 0x0000001338457223 */ /* 0x040fe20000000011 */
[----:B------:R-:W-:Y:S01]  /*13a0*/  FFMA R16, R11, R57, R10 ;  /* 0x000000390b107223 */ /* 0x000fe2000000000a */
[----:B------:R-:W-:Y:S01]  /*13b0*/  FFMA R17, R56, R7, R6 ;  /* 0x0000000738117223 */ /* 0x000fe20000000006 */
[----:B------:R-:W-:Y:S01]  /*13c0*/  LDS.64 R64, [R43.X4+UR6+0x500] ;  /* 0x000500062b407984 */ /* 0x000fe20008004a00 */
[----:B------:R-:W-:Y:S01]  /*13d0*/  FFMA R19, R7, R57, R4 ;  /* 0x0000003907137223 */ /* 0x000fe20000000004 */
[----:B-1----:R-:W-:-:S02]  /*13e0*/  FFMA R71, R20, R58, R5 ;  /* 0x0000003a14477223 */ /* 0x002fc40000000005 */
[----:B------:R-:W1:Y:S01]  /*13f0*/  LDS.128 R8, [R52.X4+UR4+0x50] ;  /* 0x0000500434087984 */ /* 0x000e620008004c00 */
[-C--:B------:R-:W-:Y:S01]  /*1400*/  FFMA R16, R20, R59.reuse, R16 ;  /* 0x0000003b14107223 */ /* 0x080fe20000000010 */
[C---:B------:R-:W-:Y:S02]  /*1410*/  FFMA R12, R24.reuse, R59, R15 ;  /* 0x0000003b180c7223 */ /* 0x040fe4000000000f */
[----:B------:R-:W1:Y:S01]  /*1420*/  LDS.128 R4, [R52.X4+UR4+0x450] ;  /* 0x0004500434047984 */ /* 0x000e620008004c00 */
[-C--:B------:R-:W-:Y:S01]  /*1430*/  FFMA R24, R24, R58.reuse, R13 ;  /* 0x0000003a18187223 */ /* 0x080fe2000000000d */
[----:B--2---:R-:W-:Y:S02]  /*1440*/  FFMA R73, R21, R67, R16 ;  /* 0x0000004315497223 */ /* 0x004fe40000000010 */
[----:B------:R-:W2:Y:S01]  /*1450*/  LDS.64 R56, [R43.X4+UR6+0x540] ;  /* 0x000540062b387984 */ /* 0x000ea20008004a00 */
[C---:B------:R-:W-:Y:S01]  /*1460*/  FFMA R75, R66.reuse, R25, R24 ;  /* 0x00000019424b7223 */ /* 0x040fe20000000018 */
[----:B------:R-:W-:Y:S01]  /*1470*/  FFMA R25, R25, R67, R12 ;  /* 0x0000004319197223 */ /* 0x000fe2000000000c */
[----:B------:R-:W-:Y:S01]  /*1480*/  FFMA R71, R66, R21, R71 ;  /* 0x0000001542477223 */ /* 0x000fe20000000047 */
[----:B------:R-:W2:Y:S01]  /*1490*/  LDS.128 R12, [R52.X4+UR4+0x4d0] ;  /* 0x0004d004340c7984 */ /* 0x000ea20008004c00 */
[CC--:B------:R-:W-:Y:S01]  /*14a0*/  FFMA R20, R28.reuse, R59.reuse, R19 ;  /* 0x0000003b1c147223 */ /* 0x0c0fe20000000013 */
[-C--:B------:R-:W-:Y:S01]  /*14b0*/  FFMA R21, R28, R58.reuse, R17 ;  /* 0x0000003a1c157223 */ /* 0x080fe20000000011 */
[C---:B---3--:R-:W-:Y:S01]  /*14c0*/  FFMA R24, R32.reuse, R59, R55 ;  /* 0x0000003b20187223 */ /* 0x048fe20000000037 */
[----:B------:R-:W3:Y:S01]  /*14d0*/  LDS.128 R16, [R52.X4+UR4+0xd0] ;  /* 0x0000d00434107984 */ /* 0x000ee20008004c00 */
[----:B------:R-:W-:Y:S01]  /*14e0*/  FFMA R32, R32, R58, R69 ;  /* 0x0000003a20207223 */ /* 0x000fe20000000045 */
[C---:B------:R-:W-:Y:S01]  /*14f0*/  FFMA R21, R66.reuse, R29, R21 ;  /* 0x0000001d42157223 */ /* 0x040fe20000000015 */
[-C--:B------:R-:W-:Y:S01]  /*1500*/  FFMA R29, R29, R67.reuse, R20 ;  /* 0x000000431d1d7223 */ /* 0x080fe20000000014 */
[----:B------:R-:W-:Y:S01]  /*1510*/  FFMA R67, R33, R67, R24 ;  /* 0x0000004321437223 */ /* 0x000fe20000000018 */
[----:B------:R-:W3:Y:S01]  /*1520*/  LDS.64 R58, [R43.X4+UR6+0x580] ;  /* 0x000580062b3a7984 */ /* 0x000ee20008004a00 */
        /* <DEDUP_REMOVED lines=17> */
[----:B------:R-:W-:Y:S01]  /*1640*/  FFMA R71, R31, R63, R20 ;  /* 0x0000003f1f477223 */ /* 0x000fe20000000014 */
[----:B------:R-:W-:Y:S01]  /*1650*/  LDS.128 R32, [R52.X4+UR4+0x60] ;  /* 0x0000600434207984 */ /* 0x000fe20008004c00 */
[C---:B-1----:R-:W-:Y:S01]  /*1660*/  FFMA R23, R8.reuse, R64, R23 ;  /* 0x0000004008177223 */ /* 0x042fe20000000017 */
[----:B------:R-:W-:-:S02]  /*1670*/  FFMA R22, R8, R65, R22 ;  /* 0x0000004108167223 */ /* 0x000fc40000000016 */
[----:B------:R-:W1:Y:S01]  /*1680*/  LDS.64 R62, [R43.X4+UR6+0x600] ;  /* 0x000600062b3e7984 */ /* 0x000e620008004a00 */
[C---:B------:R-:W-:Y:S01]  /*1690*/  FFMA R8, R4.reuse, R65, R27 ;  /* 0x0000004104087223 */ /* 0x040fe2000000001b */
[-C--:B------:R-:W-:Y:S02]  /*16a0*/  FFMA R4, R4, R64.reuse, R21 ;  /* 0x0000004004047223 */ /* 0x080fe40000000015 */
[----:B------:R-:W1:Y:S01]  /*16b0*/  LDS.128 R28, [R52.X4+UR4+0x460] ;  /* 0x00046004341c7984 */ /* 0x000e620008004c00 */
[----:B--2---:R-:W-:Y:S01]  /*16c0*/  FFMA R73, R9, R57, R22 ;  /* 0x0000003909497223 */ /* 0x004fe20000000016 */
[C---:B------:R-:W-:Y:S01]  /*16d0*/  FFMA R9, R56.reuse, R9, R23 ;  /* 0x0000000938097223 */ /* 0x040fe20000000017 */
[----:B------:R-:W-:Y:S01]  /*16e0*/  FFMA R75, R56, R5, R4 ;  /* 0x00000005384b7223 */ /* 0x000fe20000000004 */
[----:B------:R-:W2:Y:S01]  /*16f0*/  LDS.64 R66, [R43.X4+UR6+0x640] ;  /* 0x000640062b427984 */ /* 0x000ea20008004a00 */
[----:B------:R-:W-:Y:S01]  /*1700*/  FFMA R77, R5, R57, R8 ;  /* 0x00000039054d7223 */ /* 0x000fe20000000008 */
[CC--:B------:R-:W-:Y:S01]  /*1710*/  FFMA R5, R12.reuse, R64.reuse, R25 ;  /* 0x000000400c057223 */ /* 0x0c0fe20000000019 */
[-C--:B------:R-:W-:Y:S01]  /*1720*/  FFMA R4, R12, R65.reuse, R71 ;  /* 0x000000410c047223 */ /* 0x080fe20000000047 */
[----:B------:R-:W2:Y:S01]  /*1730*/  LDS.128 R20, [R52.X4+UR4+0x4e0] ;  /* 0x0004e00434147984 */ /* 0x000ea20008004c00 */
[C---:B---3--:R-:W-:Y:S01]  /*1740*/  FFMA R69, R16.reuse, R64, R69 ;  /* 0x0000004010457223 */ /* 0x048fe20000000045 */
[----:B------:R-:W-:Y:S01]  /*1750*/  FFMA R8, R16, R65, R55 ;  /* 0x0000004110087223 */ /* 0x000fe20000000037 */
[C---:B------:R-:W-:Y:S01]  /*1760*/  FFMA R5, R56.reuse, R13, R5 ;  /* 0x0000000d38057223 */ /* 0x040fe20000000005 */
[----:B------:R-:W3:Y:S01]  /*1770*/  LDS.128 R24, [R52.X4+UR4+0xe0] ;  /* 0x0000e00434187984 */ /* 0x000ee20008004c00 */
[----:B------:R-:W-:Y:S01]  /*1780*/  FFMA R55, R13, R57, R4 ;  /* 0x000000390d377223 */ /* 0x000fe20000000004 */
[----:B------:R-:W-:Y:S01]  /*1790*/  FFMA R69, R56, R17, R69 ;  /* 0x0000001138457223 */ /* 0x000fe20000000045 */
[----:B------:R-:W-:Y:S01]  /*17a0*/  FFMA R57, R17, R57, R8 ;  /* 0x0000003911397223 */ /* 0x000fe20000000008 */
[----:B------:R-:W3:Y:S01]  /*17b0*/  LDS.64 R12, [R43.X4+UR6+0x680] ;  /* 0x000680062b0c7984 */ /* 0x000ee20008004a00 */
[-C--:B------:R-:W-:Y:S01]  /*17c0*/  FFMA R68, R6, R59.reuse, R77 ;  /* 0x0000003b06447223 */ /* 0x080fe2000000004d */
[----:B------:R-:W-:Y:S01]  /*17d0*/  FFMA R75, R58, R6, R75 ;  /* 0x000000063a4b7223 */ /* 0x000fe2000000004b */
[-C--:B------:R-:W-:Y:S01]  /*17e0*/  FFMA R6, R10, R59.reuse, R73 ;  /* 0x0000003b0a067223 */ /* 0x080fe20000000049 */
[C---:B------:R-:W-:Y:S01]  /*17f0*/  FFMA R69, R58.reuse, R18, R69 ;  /* 0x000000123a457223 */ /* 0x040fe20000000045 */
[----:B------:R-:W-:Y:S01]  /*1800*/  FFMA R10, R58, R10, R9 ;  /* 0x0000000a3a0a7223 */ /* 0x000fe20000000009 */
[-C--:B------:R-:W-:Y:S01]  /*1810*/  FFMA R18, R18, R59.reuse, R57 ;  /* 0x0000003b12127223 */ /* 0x080fe20000000039 */
[----:B------:R-:W3:Y:S01]  /*1820*/  LDS.64 R64, [R43.X4+UR6+0x6c0] ;  /* 0x0006c0062b407984 */ /* 0x000ee20008004a00 */
[----:B------:R-:W-:Y:S01]  /*1830*/  FFMA R4, R14, R59, R55 ;  /* 0x0000003b0e047223 */ /* 0x000fe20000000037 */
[----:B------:R-:W-:Y:S01]  /*1840*/  FFMA R14, R58, R14, R5 ;  /* 0x0000000e3a0e7223 */ /* 0x000fe20000000005 */
[----:B----4-:R-:W-:Y:S01]  /*1850*/  FFMA R6, R11, R61, R6 ;  /* 0x0000003d0b067223 */ /* 0x010fe20000000006 */
[C---:B------:R-:W-:Y:S01]  /*1860*/  FFMA R5, R60.reuse, R11, R10 ;  /* 0x0000000b3c057223 */ /* 0x040fe2000000000a */
[----:B------:R-:W-:Y:S01]  /*1870*/  FFMA R55, R19, R61, R18 ;  /* 0x0000003d13377223 */ /* 0x000fe20000000012 */
[C---:B------:R-:W-:Y:S01]  /*1880*/  FFMA R69, R60.reuse, R19, R69 ;  /* 0x000000133c457223 */ /* 0x040fe20000000045 */
[----:B------:R-:W-:Y:S01]  /*1890*/  LDS.64 R56, [R43.X4+UR6+0x700] ;  /* 0x000700062b387984 */ /* 0x000fe20008004a00 */
[C---:B------:R-:W-:Y:S01]  /*18a0*/  FFMA R75, R60.reuse, R7, R75 ;  /* 0x000000073c4b7223 */ /* 0x040fe2000000004b */
[----:B------:R-:W-:Y:S01]  /*18b0*/  FFMA R7, R7, R61, R68 ;  /* 0x0000003d07077223 */ /* 0x000fe20000000044 */
[----:B------:R-:W-:Y:S01]  /*18c0*/  FFMA R71, R60, R15, R14 ;  /* 0x0000000f3c477223 */ /* 0x000fe2000000000e */
[----:B------:R-:W4:Y:S01]  /*18d0*/  LDS.128 R8, [R52.X4+UR4+0x70] ;  /* 0x0000700434087984 */ /* 0x000f220008004c00 */
[----:B------:R-:W-:Y:S01]  /*18e0*/  FFMA R15, R15, R61, R4 ;  /* 0x0000003d0f0f7223 */ /* 0x000fe20000000004 */
[CC--:B-1----:R-:W-:Y:S01]  /*18f0*/  FFMA R61, R32.reuse, R62.reuse, R5 ;  /* 0x0000003e203d7223 */ /* 0x0c2fe20000000005 */
[-C--:B------:R-:W-:Y:S01]  /*1900*/  FFMA R32, R32, R63.reuse, R6 ;  /* 0x0000003f20207223 */ /* 0x080fe20000000006 */
[----:B------:R-:W1:Y:S01]  /*1910*/  LDS.128 R16, [R52.X4+UR4+0x470] ;  /* 0x0004700434107984 */ /* 0x000e620008004c00 */
[C---:B------:R-:W-:Y:S01]  /*1920*/  FFMA R14, R28.reuse, R63, R7 ;  /* 0x0000003f1c0e7223 */ /* 0x040fe20000000007 */
[----:B------:R-:W-:-:S02]  /*1930*/  FFMA R28, R28, R62, R75 ;  /* 0x0000003e1c1c7223 */ /* 0x000fc4000000004b */
[----:B------:R-:W1:Y:S01]  /*1940*/  LDS.64 R58, [R43.X4+UR6+0x740] ;  /* 0x000740062b3a7984 */ /* 0x000e620008004a00 */
[----:B--2---:R-:W-:Y:S01]  /*1950*/  FFMA R73, R33, R67, R32 ;  /* 0x0000004321497223 */ /* 0x004fe20000000020 */
[C---:B------:R-:W-:Y:S02]  /*1960*/  FFMA R61, R66.reuse, R33, R61 ;  /* 0x00000021423d7223 */ /* 0x040fe4000000003d */
[----:B------:R-:W2:Y:S01]  /*1970*/  LDS.128 R4, [R52.X4+UR4+0x4f0] ;  /* 0x0004f00434047984 */ /* 0x000ea20008004c00 */
[----:B------:R-:W-:Y:S01]  /*1980*/  FFMA R33, R66, R29, R28 ;  /* 0x0000001d42217223 */ /* 0x000fe2000000001c */
[----:B------:R-:W-:Y:S01]  /*1990*/  FFMA R29, R29, R67, R14 ;  /* 0x000000431d1d7223 */ /* 0x000fe2000000000e */
[CC--:B------:R-:W-:Y:S01]  /*19a0*/  FFMA R14, R20.reuse, R63.reuse, R15 ;  /* 0x0000003f140e7223 */ /* 0x0c0fe2000000000f */
[-C--:B------:R-:W-:Y:S01]  /*19b0*/  FFMA R71, R20, R62.reuse, R71 ;  /* 0x0000003e14477223 */ /* 0x080fe20000000047 */
[C---:B---3--:R-:W-:Y:S01]  /*19c0*/  FFMA R20, R24.reuse, R63, R55 ;  /* 0x0000003f18147223 */ /* 0x048fe20000000037 */
[----:B------:R-:W-:Y:S01]  /*19d0*/  FFMA R24, R24, R62, R69 ;  /* 0x0000003e18187223 */ /* 0x000fe20000000045 */
[----:B------:R-:W-:Y:S01]  /*19e0*/  FFMA R15, R21, R67, R14 ;  /* 0x00000043150f7223 */ /* 0x000fe2000000000e */
[C---:B------:R-:W-:Y:S01]  /*19f0*/  FFMA R71, R66.reuse, R21, R71 ;  /* 0x0000001542477223 */ /* 0x040fe20000000047 */
[----:B------:R-:W-:Y:S01]  /*1a00*/  FFMA R67, R25, R67, R20 ;  /* 0x0000004319437223 */ /* 0x000fe20000000014 */
[----:B------:R-:W-:Y:S01]  /*1a10*/  FFMA R25, R66, R25, R24 ;  /* 0x0000001942197223 */ /* 0x000fe20000000018 */
[-C--:B------:R-:W-:Y:S01]  /*1a20*/  FFMA R14, R22, R13.reuse, R15 ;  /* 0x0000000d160e7223 */ /* 0x080fe2000000000f */
[-C--:B------:R-:W-:Y:S01]  /*1a30*/  FFMA R20, R30, R13.reuse, R29 ;  /* 0x0000000d1e147223 */ /* 0x080fe2000000001d */
[C---:B------:R-:W-:Y:S01]  /*1a40*/  FFMA R22, R12.reuse, R22, R71 ;  /* 0x000000160c167223 */ /* 0x040fe20000000047 */
[C---:B------:R-:W-:Y:S01]  /*1a50*/  FFMA R30, R12.reuse, R30, R33 ;  /* 0x0000001e0c1e7223 */ /* 0x040fe20000000021 */
[----:B------:R-:W-:Y:S01]  /*1a60*/  FFMA R25, R12, R26, R25 ;  /* 0x0000001a0c197223 */ /* 0x000fe20000000019 */
[-C--:B------:R-:W-:Y:S01]  /*1a70*/  FFMA R24, R34, R13.reuse, R73 ;  /* 0x0000000d22187223 */ /* 0x080fe20000000049 */
[----:B------:R-:W-:Y:S01]  /*1a80*/  FFMA R12, R12, R34, R61 ;  /* 0x000000220c0c7223 */ /* 0x000fe2000000003d */
[----:B------:R-:W-:Y:S01]  /*1a90*/  FFMA R28, R26, R13, R67 ;  /* 0x0000000d1a1c7223 */ /* 0x000fe20000000043 */
[C---:B------:R-:W-:Y:S01]  /*1aa0*/  FFMA R15, R64.reuse, R31, R30 ;  /* 0x0000001f400f7223 */ /* 0x040fe2000000001e */
[----:B------:R-:W-:Y:S01]  /*1ab0*/  FFMA R13, R35, R65, R24 ;  /* 0x00000041230d7223 */ /* 0x000fe20000000018 */
[C---:B------:R-:W-:Y:S01]  /*1ac0*/  FFMA R35, R64.reuse, R35, R12 ;  /* 0x0000002340237223 */ /* 0x040fe2000000000c */
[----:B------:R-:W-:Y:S01]  /*1ad0*/  FFMA R31, R31, R65, R20 ;  /* 0x000000411f1f7223 */ /* 0x000fe20000000014 */
[----:B------:R-:W-:Y:S01]  /*1ae0*/  FFMA R21, R64, R23, R22 ;  /* 0x0000001740157223 */ /* 0x000fe20000000016 */
[-C--:B------:R-:W-:Y:S01]  /*1af0*/  FFMA R23, R23, R65.reuse, R14 ;  /* 0x0000004117177223 */ /* 0x080fe2000000000e */
[----:B------:R-:W-:Y:S01]  /*1b00*/  LEA R55, R48, R38, 0xb ;  /* 0x0000002630377211 */ /* 0x000fe200078e58ff */
[----:B------:R-:W-:Y:S01]  /*1b10*/  FFMA R29, R27, R65, R28 ;  /* 0x000000411b1d7223 */ /* 0x000fe2000000001c */
[C---:B----4-:R-:W-:Y:S01]  /*1b20*/  FFMA R12, R8.reuse, R57, R13 ;  /* 0x00000039080c7223 */ /* 0x050fe2000000000d */
[-C--:B------:R-:W-:Y:S01]  /*1b30*/  FFMA R35, R8, R56.reuse, R35 ;  /* 0x0000003808237223 */ /* 0x080fe20000000023 */
[----:B------:R-:W-:Y:S01]  /*1b40*/  FFMA R25, R64, R27, R25 ;  /* 0x0000001b40197223 */ /* 0x000fe20000000019 */
[----:B------:R-:W-:Y:S01]  /*1b50*/  LEA R61, R48, R39, 0xb ;  /* 0x00000027303d7211 */ /* 0x000fe200078e58ff */
[C---:B-1----:R-:W-:Y:S01]  /*1b60*/  FFMA R8, R16.reuse, R57, R31 ;  /* 0x0000003910087223 */ /* 0x042fe2000000001f */
[----:B------:R-:W-:Y:S01]  /*1b70*/  FFMA R16, R16, R56, R15 ;  /* 0x0000003810107223 */ /* 0x000fe2000000000f */
[----:B------:R-:W-:-:S02]  /*1b80*/  LEA R63, R48, R40, 0xb ;  /* 0x00000028303f7211 */ /* 0x000fc400078e58ff */
[----:B------:R-:W-:Y:S01]  /*1b90*/  FFMA R33, R17, R59, R8 ;  /* 0x0000003b11217223 */ /* 0x000fe20000000008 */
[----:B------:R-:W-:Y:S01]  /*1ba0*/  FFMA R31, R58, R17, R16 ;  /* 0x000000113a1f7223 */ /* 0x000fe20000000010 */
[----:B------:R-:W-:Y:S01]  /*1bb0*/  MOV R16, R54 ;  /* 0x0000003600107202 */ /* 0x000fe20000000f00 */
[----:B------:R-:W-:Y:S01]  /*1bc0*/  FFMA R27, R9, R59, R12 ;  /* 0x0000003b091b7223 */ /* 0x000fe2000000000c */
[----:B------:R-:W-:Y:S01]  /*1bd0*/  MOV R17, R51 ;  /* 0x0000003300117202 */ /* 0x000fe20000000f00 */
[----:B--2---:R-:W-:Y:S01]  /*1be0*/  FFMA R22, R4, R57, R23 ;  /* 0x0000003904167223 */ /* 0x004fe20000000017 */
[----:B------:R-:W-:Y:S01]  /*1bf0*/  FFMA R35, R58, R9, R35 ;  /* 0x000000093a237223 */ /* 0x000fe20000000023 */
[----:B------:R-:W-:Y:S01]  /*1c00*/  FFMA R23, R4, R56, R21 ;  /* 0x0000003804177223 */ /* 0x000fe20000000015 */
[----:B------:R-:W1:Y:S01]  /*1c10*/  LDS.128 R12, [R52.X4+UR4+0xf0] ;  /* 0x0000f004340c7984 */ /* 0x000e620008004c00 */
[----:B------:R-:W-:Y:S01]  /*1c20*/  IADD3 R54, P1, R16, 0x80, RZ ;  /* 0x0000008010367810 */ /* 0x000fe20007f3e0ff */
[----:B------:R-:W-:Y:S01]  /*1c30*/  USHF.L.U32 UR4, UR5, 0xb, URZ ;  /* 0x0000000b05047899 */ /* 0x000fe2000800063f */
[----:B------:R-:W-:Y:S01]  /*1c40*/  LEA R65, R48, R41, 0xb ;  /* 0x0000002930417211 */ /* 0x000fe200078e58ff */
[----:B------:R-:W2:Y:S01]  /*1c50*/  LDS.64 R20, [R43.X4+UR6+0x780] ;  /* 0x000780062b147984 */ /* 0x000ea20008004a00 */
[----:B------:R-:W-:Y:S01]  /*1c60*/  IADD3.X R51, RZ, R17, RZ, P1, !PT ;  /* 0x00000011ff337210 */ /* 0x000fe20000ffe4ff */
[----:B------:R-:W-:Y:S01]  /*1c70*/  FFMA R23, R58, R5, R23 ;  /* 0x000000053a177223 */ /* 0x000fe20000000017 */
[----:B------:R-:W-:Y:S01]  /*1c80*/  PLOP3.LUT P1, PT, PT, PT, UP0, 0x80, 0x0 ;  /* 0x000000000000781c */ /* 0x000fe20003f2f008 */
[----:B------:R-:W3:Y:S01]  /*1c90*/  LDS.64 R8, [R43.X4+UR6+0x7c0] ;  /* 0x0007c0062b087984 */ /* 0x000ee20008004a00 */
[----:B------:R-:W-:-:S02]  /*1ca0*/  UPLOP3.LUT UP0, UPT, UPT, UPT, UPT, 0x40, 0x0 ;  /* 0x000000000000789c */ /* 0x000fc40003f0e870 */
[----:B------:R-:W-:Y:S01]  /*1cb0*/  UIADD3 UR6, UR4, 0x1000, URZ ;  /* 0x0000100004067890 */ /* 0x000fe2000fffe03f */
[----:B------:R-:W-:Y:S06]  /*1cc0*/  BAR.SYNC 0x0 ;  /* 0x0000000000007b1d */ /* 0x000fec0000000000 */
[----:B------:R-:W-:Y:S01]  /*1cd0*/  @!PT LDS RZ, [RZ] ;  /* 0x00000000fffff984 */ /* 0x000fe20000000800 */
[----:B------:R-:W-:Y:S01]  /*1ce0*/  @!PT LDS RZ, [RZ] ;  /* 0x00000000fffff984 */ /* 0x000fe20000000800 */
[----:B------:R-:W-:Y:S01]  /*1cf0*/  @!PT LDS RZ, [RZ] ;  /* 0x00000000fffff984 */ /* 0x000fe20000000800 */
[----:B------:R4:W-:Y:S04]  /*1d00*/  LDGSTS.E.64 [R55], [R16.64], !PT ;  /* 0x0000000010377fae */ /* 0x0009e8000f921a48 */
[----:B------:R4:W-:Y:S04]  /*1d10*/  LDGSTS.E.64 [R55+0x100], [R16.64], !PT ;  /* 0x0010000010377fae */ /* 0x0009e8000f921a48 */
[----:B------:R4:W-:Y:S04]  /*1d20*/  LDGSTS.E.64 [R55+0x200], [R16.64], !PT ;  /* 0x0020000010377fae */ /* 0x0009e8000f921a48 */
[----:B------:R4:W-:Y:S04]  /*1d30*/  LDGSTS.E.64 [R55+0x300], [R16.64], !PT ;  /* 0x0030000010377fae */ /* 0x0009e8000f921a48 */
[----:B------:R4:W-:Y:S04]  /*1d40*/  LDGSTS.E.64 [R55+0x400], [R16.64], !PT ;  /* 0x0040000010377fae */ /* 0x0009e8000f921a48 */
[----:B------:R4:W-:Y:S01]  /*1d50*/  LDGSTS.E.64 [R55+0x500], [R16.64], !PT ;  /* 0x0050000010377fae */ /* 0x0009e2000f921a48 */
[C---:B-1----:R-:W-:Y:S01]  /*1d60*/  FFMA R4, R12.reuse, R57, R29 ;  /* 0x000000390c047223 */ /* 0x042fe2000000001d */
[----:B------:R-:W-:-:S02]  /*1d70*/  FFMA R12, R12, R56, R25 ;  /* 0x000000380c0c7223 */ /* 0x000fc40000000019 */
[----:B------:R4:W-:Y:S01]  /*1d80*/  LDGSTS.E.64 [R55+0x600], [R16.64], !PT ;  /* 0x0060000010377fae */ /* 0x0009e2000f921a48 */
[-C--:B------:R-:W-:Y:S01]  /*1d90*/  FFMA R25, R5, R59.reuse, R22 ;  /* 0x0000003b05197223 */ /* 0x080fe20000000016 */
[----:B------:R-:W-:Y:S01]  /*1da0*/  FFMA R59, R13, R59, R4 ;  /* 0x0000003b0d3b7223 */ /* 0x000fe20000000004 */
[----:B------:R-:W-:Y:S01]  /*1db0*/  FFMA R13, R58, R13, R12 ;  /* 0x0000000d3a0d7223 */ /* 0x000fe2000000000c */
[----:B------:R4:W-:Y:S01]  /*1dc0*/  LDGSTS.E.64 [R55+0x700], [R16.64], !PT ;  /* 0x0070000010377fae */ /* 0x0009e2000f921a48 */
[-C--:B--2---:R-:W-:Y:S01]  /*1dd0*/  FFMA R12, R6, R21.reuse, R25 ;  /* 0x00000015060c7223 */ /* 0x084fe20000000019 */
[-C--:B------:R-:W-:Y:S01]  /*1de0*/  FFMA R22, R18, R21.reuse, R33 ;  /* 0x0000001512167223 */ /* 0x080fe20000000021 */
[C---:B------:R-:W-:Y:S01]  /*1df0*/  FFMA R13, R20.reuse, R14, R13 ;  /* 0x0000000e140d7223 */ /* 0x040fe2000000000d */
[----:B------:R-:W0:Y:S01]  /*1e00*/  LDGDEPBAR ;  /* 0x00000000000079af */ /* 0x000e220000000000 */
[----:B------:R-:W-:Y:S01]  /*1e10*/  FFMA R31, R20, R18, R31 ;  /* 0x00000012141f7223 */ /* 0x000fe2000000001f */
[----:B------:R-:W-:Y:S01]  /*1e20*/  FFMA R14, R14, R21, R59 ;  /* 0x000000150e0e7223 */ /* 0x000fe2000000003b */
[----:B------:R-:W-:Y:S01]  /*1e30*/  FFMA R6, R20, R6, R23 ;  /* 0x0000000614067223 */ /* 0x000fe20000000017 */
[C---:B---3--:R-:W-:Y:S01]  /*1e40*/  FFMA R60, R8.reuse, R15, R13 ;  /* 0x0000000f083c7223 */ /* 0x048fe2000000000d */
[----:B------:R-:W-:Y:S01]  /*1e50*/  FFMA R4, R8, R19, R31 ;  /* 0x0000001308047223 */ /* 0x000fe2000000001f */
[----:B------:R-:W-:Y:S01]  /*1e60*/  FFMA R5, R19, R9, R22 ;  /* 0x0000000913057223 */ /* 0x000fe20000000016 */
[----:B----4-:R-:W-:-:S02]  /*1e70*/  MOV R16, R46 ;  /* 0x0000002e00107202 */ /* 0x010fc40000000f00 */
[----:B------:R-:W-:Y:S02]  /*1e80*/  MOV R17, R49 ;  /* 0x0000003100117202 */ /* 0x000fe40000000f00 */
[----:B------:R-:W-:-:S03]  /*1e90*/  IADD3 R46, P5, R46, 0x800, RZ ;  /* 0x000008002e2e7810 */ /* 0x000fc60007fbe0ff */
[----:B------:R1:W-:Y:S01]  /*1ea0*/  LDGSTS.E.BYPASS.128 [R61+0x1000], [R16.64], !PT ;  /* 0x01000000103d7fae */ /* 0x0003e2000f901c48 */
[----:B------:R-:W-:Y:S02]  /*1eb0*/  IADD3.X R49, RZ, R49, RZ, P5, !PT ;  /* 0x00000031ff317210 */ /* 0x000fe40002ffe4ff */
[----:B-1----:R-:W-:Y:S02]  /*1ec0*/  MOV R16, R44 ;  /* 0x0000002c00107202 */ /* 0x002fe40000000f00 */
        /* <DEDUP_REMOVED lines=13> */
[----:B------:R-:W-:-:S03]  /*1fa0*/  IADD3.X R53, RZ, R53, RZ, P2, !PT ;  /* 0x00000035ff357210 */ /* 0x000fc600017fe4ff */
[----:B------:R-:W0:Y:S01]  /*1fb0*/  LDGDEPBAR ;  /* 0x00000000000079af */ /* 0x000e220000000000 */
[----:B-1----:R-:W-:Y:S01]  /*1fc0*/  FFMA R16, R20, R10, R35 ;  /* 0x0000000a14107223 */ /* 0x002fe20000000023 */
[----:B------:R-:W-:Y:S01]  /*1fd0*/  FFMA R10, R10, R21, R27 ;  /* 0x000000150a0a7223 */ /* 0x000fe2000000001b */
[----:B------:R-:W-:Y:S02]  /*1fe0*/  FFMA R61, R15, R9, R14 ;  /* 0x000000090f3d7223 */ /* 0x000fe4000000000e */
[C---:B------:R-:W-:Y:S01]  /*1ff0*/  FFMA R16, R8.reuse, R11, R16 ;  /* 0x0000000b08107223 */ /* 0x040fe20000000010 */
[----:B------:R-:W-:Y:S01]  /*2000*/  FFMA R17, R11, R9, R10 ;  /* 0x000000090b117223 */ /* 0x000fe2000000000a */
[----:B------:R-:W-:Y:S01]  /*2010*/  FFMA R8, R8, R7, R6 ;  /* 0x0000000708087223 */ /* 0x000fe20000000006 */
[----:B------:R-:W-:Y:S01]  /*2020*/  FFMA R9, R7, R9, R12 ;  /* 0x0000000907097223 */ /* 0x000fe2000000000c */
[----:B------:R-:W-:-:S04]  /*2030*/  DEPBAR.LE SB0, 0x2 ;  /* 0x000080800000791a */ /* 0x000fc80000000000 */
[----:B------:R-:W-:Y:S06]  /*2040*/  BAR.SYNC 0x0 ;  /* 0x0000000000007b1d */ /* 0x000fec0000000000 */
[----:B------:R-:W-:Y:S01]  /*2050*/  @!P1 CALL.REL.NOINC `(.L_x_0) ;  /* 0x0000001000009944 */ /* 0x000fe20003c00000 */
[----:B------:R-:W-:Y:S05]  /*2060*/  BRA `(.L_x_1) ;  /* 0xffffe88000007947 */ /* 0x000fea000383ffff */
.L_x_0:
[----:B------:R-:W-:Y:S01]  /*2070*/  SHF.R.S32.HI R7, RZ, 0x1f, R0 ;  /* 0x0000001fff077819 */ /* 0x000fe20000011400 */
[----:B------:R-:W-:-:S04]  /*2080*/  DEPBAR.LE SB0, 0x0 ;  /* 0x000080000000791a */ /* 0x000fc80000000000 */
[-C--:B------:R-:W-:Y:S02]  /*2090*/  LEA.HI R7, R7, R0.reuse, RZ, 0x3 ;  /* 0x0000000007077211 */ /* 0x080fe400078f18ff */
[----:B------:R-:W-:Y:S02]  /*20a0*/  IADD3 R6, RZ, -R3, RZ ;  /* 0x80000003ff067210 */ /* 0x000fe40007ffe0ff */
[----:B------:R-:W-:Y:S02]  /*20b0*/  LOP3.LUT R11, R7, 0xfffffff8, RZ, 0xc0, !PT ;  /* 0xfffffff8070b7812 */ /* 0x000fe400078ec0ff */
[----:B------:R-:W-:Y:S02]  /*20c0*/  IABS R3, R0 ;  /* 0x0000000000037213 */ /* 0x000fe40000000000 */
[----:B------:R-:W-:Y:S01]  /*20d0*/  IADD3 R2, -R11, 0x1, RZ ;  /* 0x000000010b027810 */ /* 0x000fe20007ffe1ff */
[----:B------:R-:W-:Y:S06]  /*20e0*/  BAR.SYNC 0x0 ;  /* 0x0000000000007b1d */ /* 0x000fec0000000000 */
[----:B------:R-:W-:-:S02]  /*20f0*/  IMNMX R10, R2, 0x8, PT ;  /* 0x00000008020a7817 */ /* 0x000fc40003800200 */
[----:B------:R-:W-:Y:S02]  /*2100*/  ISETP.GE.AND P2, PT, R0, RZ, PT ;  /* 0x000000ff0000720c */ /* 0x000fe40003f46270 */
[-C--:B------:R-:W-:Y:S02]  /*2110*/  IABS R13, R10.reuse ;  /* 0x0000000a000d7213 */ /* 0x080fe40000000000 */
[----:B------:R-:W-:Y:S02]  /*2120*/  IABS R14, R10 ;  /* 0x0000000a000e7213 */ /* 0x000fe40000000000 */
[----:B------:R-:W1:Y:S01]  /*2130*/  I2F.RP R2, R13 ;  /* 0x0000000d00027306 */ /* 0x000e620000209400 */
[----:B------:R-:W-:Y:S01]  /*2140*/  IMAD R15, R6, R13, RZ ;  /* 0x0000000d060f7224 */ /* 0x000fe200078e02ff */
[----:B------:R-:W-:-:S06]  /*2150*/  MOV R6, RZ ;  /* 0x000000ff00067202 */ /* 0x000fcc0000000f00 */
[----:B-1----:R-:W1:Y:S02]  /*2160*/  MUFU.RCP R2, R2 ;  /* 0x0000000200027308 */ /* 0x002e640000001000 */
[----:B-1----:R-:W-:-:S06]  /*2170*/  IADD3 R7, R2, 0xffffffe, RZ ;  /* 0x0ffffffe02077810 */ /* 0x002fcc0007ffe0ff */
[----:B------:R-:W1:Y:S02]  /*2180*/  F2I.FTZ.U32.TRUNC.NTZ R7, R7 ;  /* 0x0000000700077305 */ /* 0x000e64000021f000 */
[----:B-1----:R-:W-:Y:S01]  /*2190*/  IMAD.HI.U32 R12, R7, R15, R6 ;  /* 0x0000000f070c7227 */ /* 0x002fe200078e0006 */
[----:B------:R-:W-:-:S05]  /*21a0*/  IADD3 R6, RZ, -R14, RZ ;  /* 0x8000000eff067210 */ /* 0x000fca0007ffe0ff */
[----:B------:R-:W-:-:S04]  /*21b0*/  IMAD.HI.U32 R2, R12, R3, RZ ;  /* 0x000000030c027227 */ /* 0x000fc800078e00ff */
[----:B------:R-:W-:Y:S02]  /*21c0*/  IMAD R2, R2, R6, R3 ;  /* 0x0000000602027224 */ /* 0x000fe400078e0203 */
[----:B------:R-:W1:Y:S03]  /*21d0*/  S2R R3, SR_TID.X ;  /* 0x0000000000037919 */ /* 0x000e660000002100 */
[----:B------:R-:W-:-:S13]  /*21e0*/  ISETP.GT.U32.AND P1, PT, R13, R2, PT ;  /* 0x000000020d00720c */ /* 0x000fda0003f24070 */
[----:B------:R-:W-:-:S04]  /*21f0*/  @!P1 IADD3 R2, R2, -R13, RZ ;  /* 0x8000000d02029210 */ /* 0x000fc80007ffe0ff */
[----:B------:R-:W-:Y:S02]  /*2200*/  ISETP.GT.U32.AND P1, PT, R13, R2, PT ;  /* 0x000000020d00720c */ /* 0x000fe40003f24070 */
[--C-:B-1----:R-:W-:Y:S02]  /*2210*/  SHF.R.U32.HI R6, RZ, 0x2, R3.reuse ;  /* 0x00000002ff067819 */ /* 0x102fe40000011603 */
[----:B------:R-:W-:Y:S02]  /*2220*/  SHF.R.U32.HI R19, RZ, 0x2, R3 ;  /* 0x00000002ff137819 */ /* 0x000fe40000011603 */
[----:B------:R-:W-:Y:S02]  /*2230*/  SHF.L.U32 R3, R3, 0x2, RZ ;  /* 0x0000000203037819 */ /* 0x000fe400000006ff */
[----:B------:R-:W-:Y:S02]  /*2240*/  LOP3.LUT R6, R6, 0x6, RZ, 0xc0, !PT ;  /* 0x0000000606067812 */ /* 0x000fe400078ec0ff */
[----:B------:R-:W-:-:S02]  /*2250*/  SGXT.U32 R19, R19, 0x3 ;  /* 0x000000031313781a */ /* 0x000fc40000000000 */
[----:B------:R-:W-:Y:S01]  /*2260*/  LOP3.LUT R0, R3, 0xc, RZ, 0xc0, !PT ;  /* 0x0000000c03007812 */ /* 0x000fe200078ec0ff */
[----:B------:R-:W-:Y:S01]  /*2270*/  IMAD R6, R6, 0x14, R43 ;  /* 0x0000001406067824 */ /* 0x000fe200078e022b */
[----:B------:R-:W-:Y:S02]  /*2280*/  @!P1 IADD3 R2, R2, -R13, RZ ;  /* 0x8000000d02029210 */ /* 0x000fe40007ffe0ff */
[----:B------:R-:W-:Y:S01]  /*2290*/  LOP3.LUT R3, RZ, R10, RZ, 0x33, !PT ;  /* 0x0000000aff037212 */ /* 0x000fe200078e33ff */
[----:B------:R-:W-:Y:S01]  /*22a0*/  IMAD R7, R19, 0x14, R0 ;  /* 0x0000001413077824 */ /* 0x000fe200078e0200 */
[----:B------:R-:W-:Y:S01]  /*22b0*/  STS.64 [R6.X4], R16 ;  /* 0x0000001006007388 */ /* 0x000fe20000004a00 */
[----:B------:R-:W-:-:S03]  /*22c0*/  @!P2 IADD3 R2, -R2, RZ, RZ ;  /* 0x000000ff0202a210 */ /* 0x000fc60007ffe1ff */
[----:B------:R-:W-:Y:S01]  /*22d0*/  STS.64 [R6.X4+0x50], R60 ;  /* 0x0000503c06007388 */ /* 0x000fe20000004a00 */
[----:B------:R-:W-:-:S03]  /*22e0*/  SEL R2, R3, R2, !P0 ;  /* 0x0000000203027207 */ /* 0x000fc60004000000 */
[----:B------:R-:W-:Y:S06]  /*22f0*/  BAR.SYNC 0x0 ;  /* 0x0000000000007b1d */ /* 0x000fec0000000000 */
[----:B------:R-:W1:Y:S01]  /*2300*/  LDS.128 R12, [R7.X4] ;  /* 0x00000000070c7984 */ /* 0x000e620000004c00 */
[----:B------:R-:W-:-:S03]  /*2310*/  IADD3 R2, R11, R2, RZ ;  /* 0x000000020b027210 */ /* 0x000fc60007ffe0ff */
[----:B------:R-:W-:Y:S06]  /*2320*/  BAR.SYNC 0x0 ;  /* 0x0000000000007b1d */ /* 0x000fec0000000000 */
[----:B------:R-:W-:Y:S01]  /*2330*/  SHF.L.U32 R2, R2, 0x4, RZ ;  /* 0x0000000402027819 */ /* 0x000fe200000006ff */
[----:B------:R-:W-:Y:S01]  /*2340*/  STS.64 [R6.X4], R4 ;  /* 0x0000000406007388 */ /* 0x000fe20000004a00 */
[----:B------:R-:W-:Y:S02]  /*2350*/  ISETP.GE.AND P0, PT, R37, 0x10, PT ;  /* 0x000000102500780c */ /* 0x000fe40003f06270 */
[C---:B------:R-:W-:Y:S01]  /*2360*/  LOP3.LUT R0, R2.reuse, R19, RZ, 0xfc, !PT ;  /* 0x0000001302007212 */ /* 0x040fe200078efcff */
[----:B------:R-:W-:Y:S01]  /*2370*/  STS.64 [R6.X4+0x50], R8 ;  /* 0x0000500806007388 */ /* 0x000fe20000004a00 */
[----:B------:R-:W-:-:S03]  /*2380*/  LOP3.LUT R2, R2, 0x8, R19, 0xfe, !PT ;  /* 0x0000000802027812 */ /* 0x000fc600078efe13 */
[----:B------:R-:W-:Y:S06]  /*2390*/  BAR.SYNC 0x0 ;  /* 0x0000000000007b1d */ /* 0x000fec0000000000 */
[----:B------:R-:W-:Y:S02]  /*23a0*/  ISETP.LT.AND P1, PT, R0, 0x1, !P0 ;  /* 0x000000010000780c */ /* 0x000fe40004721270 */
[----:B------:R-:W-:Y:S02]  /*23b0*/  ISETP.LT.AND P0, PT, R2, 0x1, !P0 ;  /* 0x000000010200780c */ /* 0x000fe40004701270 */
[----:B------:R-:W-:-:S02]  /*23c0*/  LEA R3, R36, R37, 0x4 ;  /* 0x0000002524037211 */ /* 0x000fc400078e20ff */
[----:B------:R-:W-:-:S05]  /*23d0*/  MOV R2, 0x4 ;  /* 0x0000000400027802 */ /* 0x000fca0000000f00 */
[----:B------:R-:W-:-:S05]  /*23e0*/  IMAD.WIDE R2, R3, R2, c[0x0][0x170] ;  /* 0x00005c0003027625 */ /* 0x000fca00078e0202 */
[----:B-1----:R1:W-:Y:S01]  /*23f0*/  @P1 STG.E.128 [R2.64], R12 ;  /* 0x0000000c02001986 */ /* 0x0023e2000c101d08 */
[----:B------:R-:W-:Y:S05]  /*2400*/  @!P0 EXIT ;  /* 0x000000000000894d */ /* 0x000fea0003800000 */
[----:B------:R-:W2:Y:S04]  /*2410*/  LDS.128 R4, [R7.X4] ;  /* 0x0000000007047984 */ /* 0x000ea80000004c00 */
[----:B--2---:R-:W-:Y:S01]  /*2420*/  STG.E.128 [R2.64], R4 ;  /* 0x0000000402007986 */ /* 0x004fe2000c101d08 */
[----:B------:R-:W-:Y:S05]  /*2430*/  EXIT ;  /* 0x000000000000794d */ /* 0x000fea0003800000 */
.L_x_2:
[----:B------:R-:W-:-:S00]  /*2440*/  BRA `(.L_x_2) ;  /* 0xfffffff000007947 */ /* 0x000fc0000383ffff */
[----:B------:R-:W-:-:S00]  /*2450*/  NOP ;  /* 0x0000000000007918 */ /* 0x000fc00000000000 */
        /* <DEDUP_REMOVED lines=10> */
.L_x_3:


//--------------------- .nv.shared.triton_bmm     --------------------------
	.section	.nv.shared.triton_bmm,"aw",@nobits
	.align	16
